	.target	sm_100a

	.elftype	@"ET_EXEC"


//--------------------- .note.nv.tkinfo           --------------------------
	.section	.note.nv.tkinfo,"",@"SHT_NOTE"
	.sectionflags	@"SHF_NOTE_NV_TKINFO"
	.tkinfo
        /*0018*/ 	.word	0x00000002
        /*0030*/ 	.string	""
        /*0030*/ 	.string	"ptxas"
        /*0030*/ 	.string	"Cuda compilation tools, release 13.0, V13.0.88"
        /*0030*/ 	.string	"Build cuda_13.0.r13.0/compiler.36424714_0"
        /*0030*/ 	.string	"-arch sm_100a -m 64 "



//--------------------- .note.nv.cuinfo           --------------------------
	.section	.note.nv.cuinfo,"",@"SHT_NOTE"
	.sectionflags	@"SHF_NOTE_NV_CUINFO"
        /*0018*/ 	.short	0x0002
        /*001a*/ 	.short	0x0064
        /*001c*/ 	.short	0x0082
	.zero		2


//--------------------- .nv.info                  --------------------------
	.section	.nv.info,"",@"SHT_CUDA_INFO"
	.align	4


	//----- nvinfo : EIATTR_REGCOUNT
	.align		4
        /*0000*/ 	.byte	0x04, 0x2f
        /*0002*/ 	.short	(.L_20 - .L_19)
	.align		4
.L_19:
        /*0004*/ 	.word	index@(_ZN7cutlass13device_kernelINS_4gemm6kernel13GemmUniversalIN4cute5tupleIJiiiiEEENS1_10collective13CollectiveMmaINS1_35MainloopSm100TmaUmmaWarpSpecializedILi5ELi2ELi2ENS5_IJNS4_1CILi2EEENSA_ILi4EEENSA_ILi1EEEEEEEENS5_IJNSA_ILi256EEESG_NSA_ILi128EEEEEENS_12float_e4m3_tENS5_IJlSD_lEEESJ_SK_NS4_8TiledMMAINS4_8MMA_AtomIJNS4_10MMA_TraitsINS4_25SM100_MMA_F8F6F4_2x1SM_SSEJSJ_SJ_fSG_SG_NS4_17integral_constantINS4_4UMMA5MajorELSR_0EEESS_NSP_INSQ_7ScaleInELST_0EEESU_EEEEEENS4_6LayoutINS5_IJSD_SD_SD_EEENS5_IJNSA_ILi0EEESZ_SZ_EEEEENS5_IJNS4_10UnderscoreES12_S12_EEEEENS4_28SM100_TMA_2SM_LOAD_MULTICASTENS4_14ComposedLayoutINS4_7SwizzleILi3ELi4ELi3EEENS4_18smem_ptr_flag_bitsILi8EEENSX_INS5_IJNSA_ILi8EEESH_EEENS5_IJSH_SD_EEEEEEEvNS4_8identityENS4_18SM100_TMA_2SM_LOADES1F_vS1G_EENS_8epilogue10collective18CollectiveEpilogueINS1J_23Sm100TmaWarpSpecializedILi4ELi2ELi64ELb0ELb0EEEJNS5_IJSH_SG_SH_EEENS5_IJNSX_ISH_SD_EENSX_INSA_ILi64EEESD_EEEEESJ_SK_SJ_SK_NS1J_6fusion15FusionCallbacksIS1N_NS1T_17LinearCombinationISJ_fSJ_fLNS_15FloatRoundStyleE2EEES1O_S1S_JEEENS4_5SM1004TMEM4LOAD26SM100_TMEM_LOAD_32dp32b64xENS4_13SM90_TMA_LOADENS16_INS17_ILi2ELi4ELi3EEES1A_NSX_INS5_IJS1B_S1Q_EEENS5_IJS1Q_SD_EEEEEEENS4_39AutoVectorizingCopyWithAssumedAlignmentILi128EEENS4_14SM90_TMA_STOREES28_S2A_S2A_EEEvvEEEEvNT_6ParamsE)
        /*0008*/ 	.word	0x000000d2


	//----- nvinfo : EIATTR_FRAME_SIZE
	.align		4
.L_20:
        /*000c*/ 	.byte	0x04, 0x11
        /*000e*/ 	.short	(.L_22 - .L_21)
	.align		4
.L_21:
        /*0010*/ 	.word	index@($__internal_2_$__cuda_sm10x_tcgen05_guardrail_trap_unallocated_columns_being_dealloced)
        /*0014*/ 	.word	0x00000000


	//----- nvinfo : EIATTR_FRAME_SIZE
	.align		4
.L_22:
        /*0018*/ 	.byte	0x04, 0x11
        /*001a*/ 	.short	(.L_24 - .L_23)
	.align		4
.L_23:
        /*001c*/ 	.word	index@($__internal_1_$__cuda_sm10x_tcgen05_guardrail_trap_phase_invalid_during_alloc)
        /*0020*/ 	.word	0x00000000


	//----- nvinfo : EIATTR_FRAME_SIZE
	.align		4
.L_24:
        /*0024*/ 	.byte	0x04, 0x11
        /*0026*/ 	.short	(.L_26 - .L_25)
	.align		4
.L_25:
        /*0028*/ 	.word	index@($__internal_0_$__cuda_sm10x_tcgen05_guardrail_trap_col_being_dealloced_not_returned_by_alloc)
        /*002c*/ 	.word	0x00000000


	//----- nvinfo : EIATTR_FRAME_SIZE
	.align		4
.L_26:
        /*0030*/ 	.byte	0x04, 0x11
        /*0032*/ 	.short	(.L_28 - .L_27)
	.align		4
.L_27:
        /*0034*/ 	.word	index@(_ZN7cutlass13device_kernelINS_4gemm6kernel13GemmUniversalIN4cute5tupleIJiiiiEEENS1_10collective13CollectiveMmaINS1_35MainloopSm100TmaUmmaWarpSpecializedILi5ELi2ELi2ENS5_IJNS4_1CILi2EEENSA_ILi4EEENSA_ILi1EEEEEEEENS5_IJNSA_ILi256EEESG_NSA_ILi128EEEEEENS_12float_e4m3_tENS5_IJlSD_lEEESJ_SK_NS4_8TiledMMAINS4_8MMA_AtomIJNS4_10MMA_TraitsINS4_25SM100_MMA_F8F6F4_2x1SM_SSEJSJ_SJ_fSG_SG_NS4_17integral_constantINS4_4UMMA5MajorELSR_0EEESS_NSP_INSQ_7ScaleInELST_0EEESU_EEEEEENS4_6LayoutINS5_IJSD_SD_SD_EEENS5_IJNSA_ILi0EEESZ_SZ_EEEEENS5_IJNS4_10UnderscoreES12_S12_EEEEENS4_28SM100_TMA_2SM_LOAD_MULTICASTENS4_14ComposedLayoutINS4_7SwizzleILi3ELi4ELi3EEENS4_18smem_ptr_flag_bitsILi8EEENSX_INS5_IJNSA_ILi8EEESH_EEENS5_IJSH_SD_EEEEEEEvNS4_8identityENS4_18SM100_TMA_2SM_LOADES1F_vS1G_EENS_8epilogue10collective18CollectiveEpilogueINS1J_23Sm100TmaWarpSpecializedILi4ELi2ELi64ELb0ELb0EEEJNS5_IJSH_SG_SH_EEENS5_IJNSX_ISH_SD_EENSX_INSA_ILi64EEESD_EEEEESJ_SK_SJ_SK_NS1J_6fusion15FusionCallbacksIS1N_NS1T_17LinearCombinationISJ_fSJ_fLNS_15FloatRoundStyleE2EEES1O_S1S_JEEENS4_5SM1004TMEM4LOAD26SM100_TMEM_LOAD_32dp32b64xENS4_13SM90_TMA_LOADENS16_INS17_ILi2ELi4ELi3EEES1A_NSX_INS5_IJS1B_S1Q_EEENS5_IJS1Q_SD_EEEEEEENS4_39AutoVectorizingCopyWithAssumedAlignmentILi128EEENS4_14SM90_TMA_STOREES28_S2A_S2A_EEEvvEEEEvNT_6ParamsE)
        /*0038*/ 	.word	0x00000000


	//----- nvinfo : EIATTR_MIN_STACK_SIZE
	.align		4
.L_28:
        /*003c*/ 	.byte	0x04, 0x12
        /*003e*/ 	.short	(.L_30 - .L_29)
	.align		4
.L_29:
        /*0040*/ 	.word	index@(_ZN7cutlass13device_kernelINS_4gemm6kernel13GemmUniversalIN4cute5tupleIJiiiiEEENS1_10collective13CollectiveMmaINS1_35MainloopSm100TmaUmmaWarpSpecializedILi5ELi2ELi2ENS5_IJNS4_1CILi2EEENSA_ILi4EEENSA_ILi1EEEEEEEENS5_IJNSA_ILi256EEESG_NSA_ILi128EEEEEENS_12float_e4m3_tENS5_IJlSD_lEEESJ_SK_NS4_8TiledMMAINS4_8MMA_AtomIJNS4_10MMA_TraitsINS4_25SM100_MMA_F8F6F4_2x1SM_SSEJSJ_SJ_fSG_SG_NS4_17integral_constantINS4_4UMMA5MajorELSR_0EEESS_NSP_INSQ_7ScaleInELST_0EEESU_EEEEEENS4_6LayoutINS5_IJSD_SD_SD_EEENS5_IJNSA_ILi0EEESZ_SZ_EEEEENS5_IJNS4_10UnderscoreES12_S12_EEEEENS4_28SM100_TMA_2SM_LOAD_MULTICASTENS4_14ComposedLayoutINS4_7SwizzleILi3ELi4ELi3EEENS4_18smem_ptr_flag_bitsILi8EEENSX_INS5_IJNSA_ILi8EEESH_EEENS5_IJSH_SD_EEEEEEEvNS4_8identityENS4_18SM100_TMA_2SM_LOADES1F_vS1G_EENS_8epilogue10collective18CollectiveEpilogueINS1J_23Sm100TmaWarpSpecializedILi4ELi2ELi64ELb0ELb0EEEJNS5_IJSH_SG_SH_EEENS5_IJNSX_ISH_SD_EENSX_INSA_ILi64EEESD_EEEEESJ_SK_SJ_SK_NS1J_6fusion15FusionCallbacksIS1N_NS1T_17LinearCombinationISJ_fSJ_fLNS_15FloatRoundStyleE2EEES1O_S1S_JEEENS4_5SM1004TMEM4LOAD26SM100_TMEM_LOAD_32dp32b64xENS4_13SM90_TMA_LOADENS16_INS17_ILi2ELi4ELi3EEES1A_NSX_INS5_IJS1B_S1Q_EEENS5_IJS1Q_SD_EEEEEEENS4_39AutoVectorizingCopyWithAssumedAlignmentILi128EEENS4_14SM90_TMA_STOREES28_S2A_S2A_EEEvvEEEEvNT_6ParamsE)
        /*0044*/ 	.word	0x00000000
.L_30:


//--------------------- .nv.compat                --------------------------
	.section	.nv.compat,"",@"SHT_CUDA_COMPAT_INFO"
	.align	4
        /*0000*/ 	.byte	0x02, 0x09, 0x01, 0x00, 0x02, 0x02, 0x02, 0x00, 0x02, 0x05, 0x05, 0x00, 0x03, 0x07, 0x01, 0x01
        /*0010*/ 	.byte	0x02, 0x03, 0x01, 0x00, 0x02, 0x06, 0x01, 0x00, 0x04, 0x0b, 0x08, 0x00, 0x09, 0x00, 0x00, 0x00
        /*0020*/ 	.byte	0x00, 0x00, 0x00, 0x00


//--------------------- .nv.info._ZN7cutlass13device_kernelINS_4gemm6kernel13GemmUniversalIN4cute5tupleIJiiiiEEENS1_10collective13CollectiveMmaINS1_35MainloopSm100TmaUmmaWarpSpecializedILi5ELi2ELi2ENS5_IJNS4_1CILi2EEENSA_ILi4EEENSA_ILi1EEEEEEEENS5_IJNSA_ILi256EEESG_NSA_ILi128EEEEEENS_12float_e4m3_tENS5_IJlSD_lEEESJ_SK_NS4_8TiledMMAINS4_8MMA_AtomIJNS4_10MMA_TraitsINS4_25SM100_MMA_F8F6F4_2x1SM_SSEJSJ_SJ_fSG_SG_NS4_17integral_constantINS4_4UMMA5MajorELSR_0EEESS_NSP_INSQ_7ScaleInELST_0EEESU_EEEEEENS4_6LayoutINS5_IJSD_SD_SD_EEENS5_IJNSA_ILi0EEESZ_SZ_EEEEENS5_IJNS4_10UnderscoreES12_S12_EEEEENS4_28SM100_TMA_2SM_LOAD_MULTICASTENS4_14ComposedLayoutINS4_7SwizzleILi3ELi4ELi3EEENS4_18smem_ptr_flag_bitsILi8EEENSX_INS5_IJNSA_ILi8EEESH_EEENS5_IJSH_SD_EEEEEEEvNS4_8identityENS4_18SM100_TMA_2SM_LOADES1F_vS1G_EENS_8epilogue10collective18CollectiveEpilogueINS1J_23Sm100TmaWarpSpecializedILi4ELi2ELi64ELb0ELb0EEEJNS5_IJSH_SG_SH_EEENS5_IJNSX_ISH_SD_EENSX_INSA_ILi64EEESD_EEEEESJ_SK_SJ_SK_NS1J_6fusion15FusionCallbacksIS1N_NS1T_17LinearCombinationISJ_fSJ_fLNS_15FloatRoundStyleE2EEES1O_S1S_JEEENS4_5SM1004TMEM4LOAD26SM100_TMEM_LOAD_32dp32b64xENS4_13SM90_TMA_LOADENS16_INS17_ILi2ELi4ELi3EEES1A_NSX_INS5_IJS1B_S1Q_EEENS5_IJS1Q_SD_EEEEEEENS4_39AutoVectorizingCopyWithAssumedAlignmentILi128EEENS4_14SM90_TMA_STOREES28_S2A_S2A_EEEvvEEEEvNT_6ParamsE --------------------------
	.section	.nv.info._ZN7cutlass13device_kernelINS_4gemm6kernel13GemmUniversalIN4cute5tupleIJiiiiEEENS1_10collective13CollectiveMmaINS1_35MainloopSm100TmaUmmaWarpSpecializedILi5ELi2ELi2ENS5_IJNS4_1CILi2EEENSA_ILi4EEENSA_ILi1EEEEEEEENS5_IJNSA_ILi256EEESG_NSA_ILi128EEEEEENS_12float_e4m3_tENS5_IJlSD_lEEESJ_SK_NS4_8TiledMMAINS4_8MMA_AtomIJNS4_10MMA_TraitsINS4_25SM100_MMA_F8F6F4_2x1SM_SSEJSJ_SJ_fSG_SG_NS4_17integral_constantINS4_4UMMA5MajorELSR_0EEESS_NSP_INSQ_7ScaleInELST_0EEESU_EEEEEENS4_6LayoutINS5_IJSD_SD_SD_EEENS5_IJNSA_ILi0EEESZ_SZ_EEEEENS5_IJNS4_10UnderscoreES12_S12_EEEEENS4_28SM100_TMA_2SM_LOAD_MULTICASTENS4_14ComposedLayoutINS4_7SwizzleILi3ELi4ELi3EEENS4_18smem_ptr_flag_bitsILi8EEENSX_INS5_IJNSA_ILi8EEESH_EEENS5_IJSH_SD_EEEEEEEvNS4_8identityENS4_18SM100_TMA_2SM_LOADES1F_vS1G_EENS_8epilogue10collective18CollectiveEpilogueINS1J_23Sm100TmaWarpSpecializedILi4ELi2ELi64ELb0ELb0EEEJNS5_IJSH_SG_SH_EEENS5_IJNSX_ISH_SD_EENSX_INSA_ILi64EEESD_EEEEESJ_SK_SJ_SK_NS1J_6fusion15FusionCallbacksIS1N_NS1T_17LinearCombinationISJ_fSJ_fLNS_15FloatRoundStyleE2EEES1O_S1S_JEEENS4_5SM1004TMEM4LOAD26SM100_TMEM_LOAD_32dp32b64xENS4_13SM90_TMA_LOADENS16_INS17_ILi2ELi4ELi3EEES1A_NSX_INS5_IJS1B_S1Q_EEENS5_IJS1Q_SD_EEEEEEENS4_39AutoVectorizingCopyWithAssumedAlignmentILi128EEENS4_14SM90_TMA_STOREES28_S2A_S2A_EEEvvEEEEvNT_6ParamsE,"",@"SHT_CUDA_INFO"
	.sectionflags	@""
	.align	4


	//----- nvinfo : EIATTR_CUDA_API_VERSION
	.align		4
        /*0000*/ 	.byte	0x04, 0x37
        /*0002*/ 	.short	(.L_32 - .L_31)
.L_31:
        /*0004*/ 	.word	0x00000082


	//----- nvinfo : EIATTR_KPARAM_INFO
	.align		4
.L_32:
        /*0008*/ 	.byte	0x04, 0x17
        /*000a*/ 	.short	(.L_34 - .L_33)
.L_33:
        /*000c*/ 	.word	0x00000000
        /*0010*/ 	.short	0x0000
        /*0012*/ 	.short	0x0000
        /*0014*/ 	.byte	0x00, 0xf0, 0x01, 0x20


	//----- nvinfo : EIATTR_AT_ENTRY_FRAGMENTS
	.align		4
.L_34:
        /*0018*/ 	.byte	0x04, 0x4f
        /*001a*/ 	.short	(.L_36 - .L_35)


	//   ....[0]....
.L_35:
        /*001c*/ 	.word	0x00000007


	//----- nvinfo : EIATTR_RESERVED_SMEM_USED
	.align		4
.L_36:
        /*0020*/ 	.byte	0x01, 0x41
	.zero		2


	//----- nvinfo : EIATTR_SPARSE_MMA_MASK
	.align		4
        /*0024*/ 	.byte	0x03, 0x50
        /*0026*/ 	.short	0x0000


	//----- nvinfo : EIATTR_TCGEN05_2CTA_USED
	.align		4
        /*0028*/ 	.byte	0x01, 0x52
	.zero		2


	//----- nvinfo : EIATTR_MAXREG_COUNT
	.align		4
        /*002c*/ 	.byte	0x03, 0x1b
        /*002e*/ 	.short	0x00ff


	//----- nvinfo : EIATTR_NUM_BARRIERS
	.align		4
        /*0030*/ 	.byte	0x02, 0x4c
        /*0032*/ 	.byte	0x07
	.zero		1


	//----- nvinfo : EIATTR_EXTERNS
	.align		4
        /*0034*/ 	.byte	0x04, 0x0f
        /*0036*/ 	.short	(.L_38 - .L_37)


	//   ....[0]....
	.align		4
.L_37:
        /*0038*/ 	.word	index@(__assertfail)


	//----- nvinfo : EIATTR_MERCURY_ISA_VERSION
	.align		4
.L_38:
        /*003c*/ 	.byte	0x03, 0x5f
        /*003e*/ 	.short	0x0101


	//----- nvinfo : EIATTR_INT_WARP_WIDE_INSTR_OFFSETS
	.align		4
        /*0040*/ 	.byte	0x04, 0x31
        /*0042*/ 	.short	(.L_40 - .L_39)


	//   ....[0]....
.L_39:
        /*0044*/ 	.word	0x00000d40


	//   ....[1]....
        /*0048*/ 	.word	0x00000de0


	//   ....[2]....
        /*004c*/ 	.word	0x00004260


	//   ....[3]....
        /*0050*/ 	.word	0x00004280


	//   ....[4]....
        /*0054*/ 	.word	0x000042b0


	//   ....[5]....
        /*0058*/ 	.word	0x00004df0


	//   ....[6]....
        /*005c*/ 	.word	0x00004e60


	//   ....[7]....
        /*0060*/ 	.word	0x00004f40


	//   ....[8]....
        /*0064*/ 	.word	0x00004fc0


	//   ....[9]....
        /*0068*/ 	.word	0x000050c0


	//   ....[10]....
        /*006c*/ 	.word	0x00005140


	//   ....[11]....
        /*0070*/ 	.word	0x00005230


	//   ....[12]....
        /*0074*/ 	.word	0x000052e0


	//----- nvinfo : EIATTR_COOP_GROUP_MASK_REGIDS
	.align		4
.L_40:
        /*0078*/ 	.byte	0x04, 0x29
        /*007a*/ 	.short	(.L_42 - .L_41)


	//   ....[0]....
.L_41:
        /*007c*/ 	.word	0xffffffff


	//   ....[1]....
        /*0080*/ 	.word	0xffffffff


	//   ....[2]....
        /*0084*/ 	.word	0xffffffff


	//   ....[3]....
        /*0088*/ 	.word	0xffffffff


	//   ....[4]....
        /*008c*/ 	.word	0xffffffff


	//   ....[5]....
        /*0090*/ 	.word	0xffffffff


	//   ....[6]....
        /*0094*/ 	.word	0xffffffff


	//   ....[7]....
        /*0098*/ 	.word	0xffffffff


	//   ....[8]....
        /*009c*/ 	.word	0xffffffff


	//   ....[9]....
        /*00a0*/ 	.word	0xffffffff


	//   ....[10]....
        /*00a4*/ 	.word	0xffffffff


	//   ....[11]....
        /*00a8*/ 	.word	0xffffffff


	//   ....[12]....
        /*00ac*/ 	.word	0xffffffff


	//   ....[13]....
        /*00b0*/ 	.word	0xffffffff


	//----- nvinfo : EIATTR_COOP_GROUP_INSTR_OFFSETS
	.align		4
.L_42:
        /*00b4*/ 	.byte	0x04, 0x28
        /*00b6*/ 	.short	(.L_44 - .L_43)


	//   ....[0]....
.L_43:
        /*00b8*/ 	.word	0x000000b0


	//   ....[1]....
        /*00bc*/ 	.word	0x00000510


	//   ....[2]....
        /*00c0*/ 	.word	0x000006f0


	//   ....[3]....
        /*00c4*/ 	.word	0x00000880


	//   ....[4]....
        /*00c8*/ 	.word	0x00000970


	//   ....[5]....
        /*00cc*/ 	.word	0x00000ad0


	//   ....[6]....
        /*00d0*/ 	.word	0x00000c20


	//   ....[7]....
        /*00d4*/ 	.word	0x00000e60


	//   ....[8]....
        /*00d8*/ 	.word	0x00002220


	//   ....[9]....
        /*00dc*/ 	.word	0x00003160


	//   ....[10]....
        /*00e0*/ 	.word	0x00003630


	//   ....[11]....
        /*00e4*/ 	.word	0x00003660


	//   ....[12]....
        /*00e8*/ 	.word	0x00004160


	//   ....[13]....
        /*00ec*/ 	.word	0x00004370


	//----- nvinfo : EIATTR_VRC_CTA_INIT_COUNT
	.align		4
.L_44:
        /*00f0*/ 	.byte	0x02, 0x4a
        /*00f2*/ 	.byte	0x80
	.zero		1


	//----- nvinfo : EIATTR_SYSCALL_OFFSETS
	.align		4
        /*00f4*/ 	.byte	0x04, 0x46
        /*00f6*/ 	.short	(.L_46 - .L_45)


	//   ....[0]....
.L_45:
        /*00f8*/ 	.word	0x00005f40


	//   ....[1]....
        /*00fc*/ 	.word	0x00006080


	//   ....[2]....
        /*0100*/ 	.word	0x000068d0


	//   ....[3]....
        /*0104*/ 	.word	0x00007ef0


	//   ....[4]....
        /*0108*/ 	.word	0x000094a0


	//   ....[5]....
        /*010c*/ 	.word	0x0000aa70


	//----- nvinfo : EIATTR_MBARRIER_INSTR_OFFSETS
	.align		4
.L_46:
        /*0110*/ 	.byte	0x04, 0x39
        /*0112*/ 	.short	(.L_48 - .L_47)


	//   ....[0]....
.L_47:
        /*0114*/ 	.word	0x00000640
        /*0118*/ 	.word	0x000000ff
        /*011c*/ 	.word	0x00000000
        /*0120*/ 	.short	0x0100
        /*0122*/ 	.byte	0x04
	.zero		1


	//   ....[1]....
        /*0124*/ 	.word	0x00000650
        /*0128*/ 	.word	0x000000ff
        /*012c*/ 	.word	0x00000028
        /*0130*/ 	.short	0x0100
        /*0132*/ 	.byte	0x04
	.zero		1


	//   ....[2]....
        /*0134*/ 	.word	0x00000660
        /*0138*/ 	.word	0x000000ff
        /*013c*/ 	.word	0x00000008
        /*0140*/ 	.short	0x0100
        /*0142*/ 	.byte	0x04
	.zero		1


	//   ....[3]....
        /*0144*/ 	.word	0x00000670
        /*0148*/ 	.word	0x000000ff
        /*014c*/ 	.word	0x00000030
        /*0150*/ 	.short	0x0100
        /*0152*/ 	.byte	0x04
	.zero		1


	//   ....[4]....
        /*0154*/ 	.word	0x00000680
        /*0158*/ 	.word	0x000000ff
        /*015c*/ 	.word	0x00000010
        /*0160*/ 	.short	0x0100
        /*0162*/ 	.byte	0x04
	.zero		1


	//   ....[5]....
        /*0164*/ 	.word	0x00000690
        /*0168*/ 	.word	0x000000ff
        /*016c*/ 	.word	0x00000038
        /*0170*/ 	.short	0x0100
        /*0172*/ 	.byte	0x04
	.zero		1


	//   ....[6]....
        /*0174*/ 	.word	0x000006a0
        /*0178*/ 	.word	0x000000ff
        /*017c*/ 	.word	0x00000018
        /*0180*/ 	.short	0x0100
        /*0182*/ 	.byte	0x04
	.zero		1


	//   ....[7]....
        /*0184*/ 	.word	0x000006b0
        /*0188*/ 	.word	0x000000ff
        /*018c*/ 	.word	0x00000040
        /*0190*/ 	.short	0x0100
        /*0192*/ 	.byte	0x04
	.zero		1


	//   ....[8]....
        /*0194*/ 	.word	0x000006c0
        /*0198*/ 	.word	0x000000ff
        /*019c*/ 	.word	0x00000020
        /*01a0*/ 	.short	0x0100
        /*01a2*/ 	.byte	0x04
	.zero		1


	//   ....[9]....
        /*01a4*/ 	.word	0x000006d0
        /*01a8*/ 	.word	0x000000ff
        /*01ac*/ 	.word	0x00000048
        /*01b0*/ 	.short	0x0100
        /*01b2*/ 	.byte	0x04
	.zero		1


	//   ....[10]....
        /*01b4*/ 	.word	0x000007f0
        /*01b8*/ 	.word	0x000000ff
        /*01bc*/ 	.word	0x00000050
        /*01c0*/ 	.short	0x0100
        /*01c2*/ 	.byte	0x04
	.zero		1


	//   ....[11]....
        /*01c4*/ 	.word	0x00000800
        /*01c8*/ 	.word	0x000000ff
        /*01cc*/ 	.word	0x00000070
        /*01d0*/ 	.short	0x0100
        /*01d2*/ 	.byte	0x04
	.zero		1


	//   ....[12]....
        /*01d4*/ 	.word	0x00000810
        /*01d8*/ 	.word	0x000000ff
        /*01dc*/ 	.word	0x00000058
        /*01e0*/ 	.short	0x0100
        /*01e2*/ 	.byte	0x04
	.zero		1


	//   ....[13]....
        /*01e4*/ 	.word	0x00000820
        /*01e8*/ 	.word	0x000000ff
        /*01ec*/ 	.word	0x00000078
        /*01f0*/ 	.short	0x0100
        /*01f2*/ 	.byte	0x04
	.zero		1


	//   ....[14]....
        /*01f4*/ 	.word	0x00000830
        /*01f8*/ 	.word	0x000000ff
        /*01fc*/ 	.word	0x00000060
        /*0200*/ 	.short	0x0100
        /*0202*/ 	.byte	0x04
	.zero		1


	//   ....[15]....
        /*0204*/ 	.word	0x00000840
        /*0208*/ 	.word	0x000000ff
        /*020c*/ 	.word	0x00000080
        /*0210*/ 	.short	0x0100
        /*0212*/ 	.byte	0x04
	.zero		1


	//   ....[16]....
        /*0214*/ 	.word	0x00000850
        /*0218*/ 	.word	0x000000ff
        /*021c*/ 	.word	0x00000068
        /*0220*/ 	.short	0x0100
        /*0222*/ 	.byte	0x04
	.zero		1


	//   ....[17]....
        /*0224*/ 	.word	0x00000860
        /*0228*/ 	.word	0x000000ff
        /*022c*/ 	.word	0x00000088
        /*0230*/ 	.short	0x0100
        /*0232*/ 	.byte	0x04
	.zero		1


	//   ....[18]....
        /*0234*/ 	.word	0x00000940
        /*0238*/ 	.word	0x000000ff
        /*023c*/ 	.word	0x00000090
        /*0240*/ 	.short	0x0100
        /*0242*/ 	.byte	0x06
	.zero		1


	//   ....[19]....
        /*0244*/ 	.word	0x00000950
        /*0248*/ 	.word	0x000000ff
        /*024c*/ 	.word	0x00000098
        /*0250*/ 	.short	0x0100
        /*0252*/ 	.byte	0x06
	.zero		1


	//   ....[20]....
        /*0254*/ 	.word	0x00000a80
        /*0258*/ 	.word	0x000000ff
        /*025c*/ 	.word	0x000000a0
        /*0260*/ 	.short	0x0100
        /*0262*/ 	.byte	0x06
	.zero		1


	//   ....[21]....
        /*0264*/ 	.word	0x00000a90
        /*0268*/ 	.word	0x000000ff
        /*026c*/ 	.word	0x000000b0
        /*0270*/ 	.short	0x0100
        /*0272*/ 	.byte	0x06
	.zero		1


	//   ....[22]....
        /*0274*/ 	.word	0x00000aa0
        /*0278*/ 	.word	0x000000ff
        /*027c*/ 	.word	0x000000a8
        /*0280*/ 	.short	0x0100
        /*0282*/ 	.byte	0x06
	.zero		1


	//   ....[23]....
        /*0284*/ 	.word	0x00000ab0
        /*0288*/ 	.word	0x000000ff
        /*028c*/ 	.word	0x000000b8
        /*0290*/ 	.short	0x0100
        /*0292*/ 	.byte	0x06
	.zero		1


	//   ....[24]....
        /*0294*/ 	.word	0x00000bd0
        /*0298*/ 	.word	0x000000ff
        /*029c*/ 	.word	0x000000c0
        /*02a0*/ 	.short	0x0100
        /*02a2*/ 	.byte	0x04
	.zero		1


	//   ....[25]....
        /*02a4*/ 	.word	0x00000be0
        /*02a8*/ 	.word	0x000000ff
        /*02ac*/ 	.word	0x000000d0
        /*02b0*/ 	.short	0x0100
        /*02b2*/ 	.byte	0x04
	.zero		1


	//   ....[26]....
        /*02b4*/ 	.word	0x00000bf0
        /*02b8*/ 	.word	0x000000ff
        /*02bc*/ 	.word	0x000000c8
        /*02c0*/ 	.short	0x0100
        /*02c2*/ 	.byte	0x04
	.zero		1


	//   ....[27]....
        /*02c4*/ 	.word	0x00000c00
        /*02c8*/ 	.word	0x000000ff
        /*02cc*/ 	.word	0x000000d8
        /*02d0*/ 	.short	0x0100
        /*02d2*/ 	.byte	0x04
	.zero		1


	//   ....[28]....
        /*02d4*/ 	.word	0x00000cf0
        /*02d8*/ 	.word	0x000000ff
        /*02dc*/ 	.word	0x000000e0
        /*02e0*/ 	.short	0x0100
        /*02e2*/ 	.byte	0x04
	.zero		1


	//   ....[29]....
        /*02e4*/ 	.word	0x00000d00
        /*02e8*/ 	.word	0x000000ff
        /*02ec*/ 	.word	0x000000f0
        /*02f0*/ 	.short	0x0100
        /*02f2*/ 	.byte	0x04
	.zero		1


	//   ....[30]....
        /*02f4*/ 	.word	0x00000d10
        /*02f8*/ 	.word	0x000000ff
        /*02fc*/ 	.word	0x000000e8
        /*0300*/ 	.short	0x0100
        /*0302*/ 	.byte	0x04
	.zero		1


	//   ....[31]....
        /*0304*/ 	.word	0x00000d20
        /*0308*/ 	.word	0x000000ff
        /*030c*/ 	.word	0x000000f8
        /*0310*/ 	.short	0x0100
        /*0312*/ 	.byte	0x04
	.zero		1


	//   ....[32]....
        /*0314*/ 	.word	0x00000e20
        /*0318*/ 	.word	0x000000ff
        /*031c*/ 	.word	0x00000100
        /*0320*/ 	.short	0x0100
        /*0322*/ 	.byte	0x06
	.zero		1


	//   ....[33]....
        /*0324*/ 	.word	0x00001a40
        /*0328*/ 	.word	0x00000003
        /*032c*/ 	.word	0x000000f0
        /*0330*/ 	.short	0x010a
        /*0332*/ 	.byte	0xff
	.zero		1


	//   ....[34]....
        /*0334*/ 	.word	0x00001a70
        /*0338*/ 	.word	0x00000003
        /*033c*/ 	.word	0x000000e0
        /*0340*/ 	.short	0x0101
        /*0342*/ 	.byte	0xff
	.zero		1


	//   ....[35]....
        /*0344*/ 	.word	0x00001b30
        /*0348*/ 	.word	0x000000ff
        /*034c*/ 	.word	0x00000028
        /*0350*/ 	.short	0x010a
        /*0352*/ 	.byte	0x04
	.zero		1


	//   ....[36]....
        /*0354*/ 	.word	0x00001c00
        /*0358*/ 	.word	0x000000ff
        /*035c*/ 	.word	0x00000028
        /*0360*/ 	.short	0x010a
        /*0362*/ 	.byte	0x21
	.zero		1


	//   ....[37]....
        /*0364*/ 	.word	0x00001db0
        /*0368*/ 	.word	0x000000ff
        /*036c*/ 	.word	0x00000028
        /*0370*/ 	.short	0x010a
        /*0372*/ 	.byte	0x05
	.zero		1


	//   ....[38]....
        /*0374*/ 	.word	0x00001ec0
        /*0378*/ 	.word	0x000000ff
        /*037c*/ 	.word	0x00000098
        /*0380*/ 	.short	0x0101
        /*0382*/ 	.byte	0x06
	.zero		1


	//   ....[39]....
        /*0384*/ 	.word	0x00001ee0
        /*0388*/ 	.word	0x000000ff
        /*038c*/ 	.word	0x00000028
        /*0390*/ 	.short	0x010a
        /*0392*/ 	.byte	0x04
	.zero		1


	//   ....[40]....
        /*0394*/ 	.word	0x00001f60
        /*0398*/ 	.word	0x000000ff
        /*039c*/ 	.word	0x00000028
        /*03a0*/ 	.short	0x010a
        /*03a2*/ 	.byte	0x11
	.zero		1


	//   ....[41]....
        /*03a4*/ 	.word	0x000020f0
        /*03a8*/ 	.word	0x000000ff
        /*03ac*/ 	.word	0x00000028
        /*03b0*/ 	.short	0x010a
        /*03b2*/ 	.byte	0x05
	.zero		1


	//   ....[42]....
        /*03b4*/ 	.word	0x00002250
        /*03b8*/ 	.word	0x00000003
        /*03bc*/ 	.word	0x000000a0
        /*03c0*/ 	.short	0x010a
        /*03c2*/ 	.byte	0xff
	.zero		1


	//   ....[43]....
        /*03c4*/ 	.word	0x000023a0
        /*03c8*/ 	.word	0x00000000
        /*03cc*/ 	.word	0x00000000
        /*03d0*/ 	.short	0x0101
        /*03d2*/ 	.byte	0xff
	.zero		1


	//   ....[44]....
        /*03d4*/ 	.word	0x00002950
        /*03d8*/ 	.word	0x000000ff
        /*03dc*/ 	.word	0x00000000
        /*03e0*/ 	.short	0x010a
        /*03e2*/ 	.byte	0x04
	.zero		1


	//   ....[45]....
        /*03e4*/ 	.word	0x000029e0
        /*03e8*/ 	.word	0x000000ff
        /*03ec*/ 	.word	0x00000000
        /*03f0*/ 	.short	0x010a
        /*03f2*/ 	.byte	0x05
	.zero		1


	//   ....[46]....
        /*03f4*/ 	.word	0x00002a70
        /*03f8*/ 	.word	0x000000ff
        /*03fc*/ 	.word	0x00000000
        /*0400*/ 	.short	0x010a
        /*0402*/ 	.byte	0x05
	.zero		1


	//   ....[47]....
        /*0404*/ 	.word	0x00002b00
        /*0408*/ 	.word	0x000000ff
        /*040c*/ 	.word	0x00000000
        /*0410*/ 	.short	0x010a
        /*0412*/ 	.byte	0x05
	.zero		1


	//   ....[48]....
        /*0414*/ 	.word	0x00002ba0
        /*0418*/ 	.word	0x00000000
        /*041c*/ 	.word	0x00000000
        /*0420*/ 	.short	0x010a
        /*0422*/ 	.byte	0xff
	.zero		1


	//   ....[49]....
        /*0424*/ 	.word	0x00002cc0
        /*0428*/ 	.word	0x00000002
        /*042c*/ 	.word	0x000000e0
        /*0430*/ 	.short	0x010a
        /*0432*/ 	.byte	0xff
	.zero		1


	//   ....[50]....
        /*0434*/ 	.word	0x00002d20
        /*0438*/ 	.word	0x00000004
        /*043c*/ 	.word	0x00000000
        /*0440*/ 	.short	0x0101
        /*0442*/ 	.byte	0xff
	.zero		1


	//   ....[51]....
        /*0444*/ 	.word	0x00002d40
        /*0448*/ 	.word	0x000000ff
        /*044c*/ 	.word	0x000000b0
        /*0450*/ 	.short	0x010a
        /*0452*/ 	.byte	0x04
	.zero		1


	//   ....[52]....
        /*0454*/ 	.word	0x00002e60
        /*0458*/ 	.word	0x00000002
        /*045c*/ 	.word	0x000000a0
        /*0460*/ 	.short	0x010a
        /*0462*/ 	.byte	0xff
	.zero		1


	//   ....[53]....
        /*0464*/ 	.word	0x00002f70
        /*0468*/ 	.word	0x00000002
        /*046c*/ 	.word	0x00000000
        /*0470*/ 	.short	0x0101
        /*0472*/ 	.byte	0xff
	.zero		1


	//   ....[54]....
        /*0474*/ 	.word	0x00003000
        /*0478*/ 	.word	0x000000ff
        /*047c*/ 	.word	0x000000b0
        /*0480*/ 	.short	0x0106
        /*0482*/ 	.byte	0x04
	.zero		1


	//   ....[55]....
        /*0484*/ 	.word	0x00003020
        /*0488*/ 	.word	0x000000ff
        /*048c*/ 	.word	0x000000b0
        /*0490*/ 	.short	0x010a
        /*0492*/ 	.byte	0x04
	.zero		1


	//   ....[56]....
        /*0494*/ 	.word	0x000030b0
        /*0498*/ 	.word	0x000000ff
        /*049c*/ 	.word	0x000000b0
        /*04a0*/ 	.short	0x0106
        /*04a2*/ 	.byte	0x07
	.zero		1


	//   ....[57]....
        /*04a4*/ 	.word	0x000030f0
        /*04a8*/ 	.word	0x00000000
        /*04ac*/ 	.word	0x000000b0
        /*04b0*/ 	.short	0x010a
        /*04b2*/ 	.byte	0xff
	.zero		1


	//   ....[58]....
        /*04b4*/ 	.word	0x00003330
        /*04b8*/ 	.word	0x000000ff
        /*04bc*/ 	.word	0x00000008
        /*04c0*/ 	.short	0x010a
        /*04c2*/ 	.byte	0x05
	.zero		1


	//   ....[59]....
        /*04c4*/ 	.word	0x00003350
        /*04c8*/ 	.word	0x000000ff
        /*04cc*/ 	.word	0x00000008
        /*04d0*/ 	.short	0x010a
        /*04d2*/ 	.byte	0x05
	.zero		1


	//   ....[60]....
        /*04d4*/ 	.word	0x000034e0
        /*04d8*/ 	.word	0x000000ff
        /*04dc*/ 	.word	0x00000008
        /*04e0*/ 	.short	0x010a
        /*04e2*/ 	.byte	0x05
	.zero		1


	//   ....[61]....
        /*04e4*/ 	.word	0x00003500
        /*04e8*/ 	.word	0x000000ff
        /*04ec*/ 	.word	0x00000008
        /*04f0*/ 	.short	0x010a
        /*04f2*/ 	.byte	0x05
	.zero		1


	//   ....[62]....
        /*04f4*/ 	.word	0x000035c0
        /*04f8*/ 	.word	0x000000ff
        /*04fc*/ 	.word	0x00000000
        /*0500*/ 	.short	0x0101
        /*0502*/ 	.byte	0x04
	.zero		1


	//   ....[63]....
        /*0504*/ 	.word	0x00003900
        /*0508*/ 	.word	0x00000000
        /*050c*/ 	.word	0x000000a0
        /*0510*/ 	.short	0x010a
        /*0512*/ 	.byte	0xff
	.zero		1


	//   ....[64]....
        /*0514*/ 	.word	0x000039c0
        /*0518*/ 	.word	0x00000000
        /*051c*/ 	.word	0x00000000
        /*0520*/ 	.short	0x0101
        /*0522*/ 	.byte	0xff
	.zero		1


	//   ....[65]....
        /*0524*/ 	.word	0x00003a80
        /*0528*/ 	.word	0x000000ff
        /*052c*/ 	.word	0x00000000
        /*0530*/ 	.short	0x010a
        /*0532*/ 	.byte	0x04
	.zero		1


	//   ....[66]....
        /*0534*/ 	.word	0x00003a90
        /*0538*/ 	.word	0x000000ff
        /*053c*/ 	.word	0x000000d0
        /*0540*/ 	.short	0x010a
        /*0542*/ 	.byte	0x1f
	.zero		1


	//   ....[67]....
        /*0544*/ 	.word	0x00003b40
        /*0548*/ 	.word	0x000000ff
        /*054c*/ 	.word	0x00000000
        /*0550*/ 	.short	0x010a
        /*0552*/ 	.byte	0x05
	.zero		1


	//   ....[68]....
        /*0554*/ 	.word	0x00003c70
        /*0558*/ 	.word	0x000000ff
        /*055c*/ 	.word	0x00000000
        /*0560*/ 	.short	0x010a
        /*0562*/ 	.byte	0x04
	.zero		1


	//   ....[69]....
        /*0564*/ 	.word	0x00003f70
        /*0568*/ 	.word	0x000000ff
        /*056c*/ 	.word	0x00000000
        /*0570*/ 	.short	0x010a
        /*0572*/ 	.byte	0x04
	.zero		1


	//   ....[70]....
        /*0574*/ 	.word	0x00004010
        /*0578*/ 	.word	0x00000000
        /*057c*/ 	.word	0x00000000
        /*0580*/ 	.short	0x010a
        /*0582*/ 	.byte	0xff
	.zero		1


	//   ....[71]....
        /*0584*/ 	.word	0x00004050
        /*0588*/ 	.word	0x00000000
        /*058c*/ 	.word	0x00000000
        /*0590*/ 	.short	0x010a
        /*0592*/ 	.byte	0xff
	.zero		1


	//   ....[72]....
        /*0594*/ 	.word	0x000040c0
        /*0598*/ 	.word	0x000000ff
        /*059c*/ 	.word	0x00000000
        /*05a0*/ 	.short	0x0101
        /*05a2*/ 	.byte	0x04
	.zero		1


	//   ....[73]....
        /*05a4*/ 	.word	0x00004100
        /*05a8*/ 	.word	0x000000ff
        /*05ac*/ 	.word	0x00000100
        /*05b0*/ 	.short	0x010a
        /*05b2*/ 	.byte	0x1a
	.zero		1


	//   ....[74]....
        /*05b4*/ 	.word	0x00004150
        /*05b8*/ 	.word	0x000000ff
        /*05bc*/ 	.word	0x00000000
        /*05c0*/ 	.short	0x0101
        /*05c2*/ 	.byte	0x04
	.zero		1


	//   ....[75]....
        /*05c4*/ 	.word	0x000045f0
        /*05c8*/ 	.word	0x0000000c
        /*05cc*/ 	.word	0x000000a0
        /*05d0*/ 	.short	0x010a
        /*05d2*/ 	.byte	0xff
	.zero		1


	//   ....[76]....
        /*05d4*/ 	.word	0x00004760
        /*05d8*/ 	.word	0x00000000
        /*05dc*/ 	.word	0x00000000
        /*05e0*/ 	.short	0x0101
        /*05e2*/ 	.byte	0xff
	.zero		1


	//   ....[77]....
        /*05e4*/ 	.word	0x00004bf0
        /*05e8*/ 	.word	0x000000ff
        /*05ec*/ 	.word	0x00000098
        /*05f0*/ 	.short	0x010a
        /*05f2*/ 	.byte	0x15
	.zero		1


	//   ....[78]....
        /*05f4*/ 	.word	0x00004d70
        /*05f8*/ 	.word	0x000000ff
        /*05fc*/ 	.word	0x00000070
        /*0600*/ 	.short	0x010a
        /*0602*/ 	.byte	0x15
	.zero		1


	//   ....[79]....
        /*0604*/ 	.word	0x00004ef0
        /*0608*/ 	.word	0x000000ff
        /*060c*/ 	.word	0x00000050
        /*0610*/ 	.short	0x010b
        /*0612*/ 	.byte	0x15
	.zero		1


	//   ....[80]....
        /*0614*/ 	.word	0x00004f00
        /*0618*/ 	.word	0x000000ff
        /*061c*/ 	.word	0x00000000
        /*0620*/ 	.short	0x0101
        /*0622*/ 	.byte	0x06
	.zero		1


	//   ....[81]....
        /*0624*/ 	.word	0x00004f10
        /*0628*/ 	.word	0x000000ff
        /*062c*/ 	.word	0x00000078
        /*0630*/ 	.short	0x010a
        /*0632*/ 	.byte	0x15
	.zero		1


	//   ....[82]....
        /*0634*/ 	.word	0x00005070
        /*0638*/ 	.word	0x000000ff
        /*063c*/ 	.word	0x00000058
        /*0640*/ 	.short	0x010b
        /*0642*/ 	.byte	0x15
	.zero		1


	//   ....[83]....
        /*0644*/ 	.word	0x00005080
        /*0648*/ 	.word	0x000000ff
        /*064c*/ 	.word	0x00000000
        /*0650*/ 	.short	0x0101
        /*0652*/ 	.byte	0x06
	.zero		1


	//   ....[84]....
        /*0654*/ 	.word	0x00005090
        /*0658*/ 	.word	0x000000ff
        /*065c*/ 	.word	0x00000080
        /*0660*/ 	.short	0x010a
        /*0662*/ 	.byte	0x15
	.zero		1


	//   ....[85]....
        /*0664*/ 	.word	0x000051e0
        /*0668*/ 	.word	0x000000ff
        /*066c*/ 	.word	0x00000060
        /*0670*/ 	.short	0x010b
        /*0672*/ 	.byte	0x15
	.zero		1


	//   ....[86]....
        /*0674*/ 	.word	0x000051f0
        /*0678*/ 	.word	0x000000ff
        /*067c*/ 	.word	0x00000000
        /*0680*/ 	.short	0x0101
        /*0682*/ 	.byte	0x06
	.zero		1


	//   ....[87]....
        /*0684*/ 	.word	0x00005200
        /*0688*/ 	.word	0x000000ff
        /*068c*/ 	.word	0x00000088
        /*0690*/ 	.short	0x010a
        /*0692*/ 	.byte	0x15
	.zero		1


	//   ....[88]....
        /*0694*/ 	.word	0x000053f0
        /*0698*/ 	.word	0x000000ff
        /*069c*/ 	.word	0x00000068
        /*06a0*/ 	.short	0x010b
        /*06a2*/ 	.byte	0x15
	.zero		1


	//   ....[89]....
        /*06a4*/ 	.word	0x00005400
        /*06a8*/ 	.word	0x000000ff
        /*06ac*/ 	.word	0x00000000
        /*06b0*/ 	.short	0x0101
        /*06b2*/ 	.byte	0x25
	.zero		1


	//   ....[90]....
        /*06b4*/ 	.word	0x00005430
        /*06b8*/ 	.word	0x000000ff
        /*06bc*/ 	.word	0x00000070
        /*06c0*/ 	.short	0x010a
        /*06c2*/ 	.byte	0x15
	.zero		1


	//   ....[91]....
        /*06c4*/ 	.word	0x00005450
        /*06c8*/ 	.word	0x000000ff
        /*06cc*/ 	.word	0x00000078
        /*06d0*/ 	.short	0x010a
        /*06d2*/ 	.byte	0x15
	.zero		1


	//   ....[92]....
        /*06d4*/ 	.word	0x00005470
        /*06d8*/ 	.word	0x000000ff
        /*06dc*/ 	.word	0x00000080
        /*06e0*/ 	.short	0x010a
        /*06e2*/ 	.byte	0x15
	.zero		1


	//   ....[93]....
        /*06e4*/ 	.word	0x000054b0
        /*06e8*/ 	.word	0x00000000
        /*06ec*/ 	.word	0x00000088
        /*06f0*/ 	.short	0x010a
        /*06f2*/ 	.byte	0xff
	.zero		1


	//   ....[94]....
        /*06f4*/ 	.word	0x000057e0
        /*06f8*/ 	.word	0x00000003
        /*06fc*/ 	.word	0x000000a0
        /*0700*/ 	.short	0x010a
        /*0702*/ 	.byte	0xff
	.zero		1


	//   ....[95]....
        /*0704*/ 	.word	0x00005960
        /*0708*/ 	.word	0x00000000
        /*070c*/ 	.word	0x00000000
        /*0710*/ 	.short	0x0101
        /*0712*/ 	.byte	0xff
	.zero		1


	//   ....[96]....
        /*0714*/ 	.word	0x00006490
        /*0718*/ 	.word	0x00000003
        /*071c*/ 	.word	0x00000050
        /*0720*/ 	.short	0x010a
        /*0722*/ 	.byte	0xff
	.zero		1


	//   ....[97]....
        /*0724*/ 	.word	0x000064b0
        /*0728*/ 	.word	0x000000a5
        /*072c*/ 	.word	0x000000c0
        /*0730*/ 	.short	0x010a
        /*0732*/ 	.byte	0xff
	.zero		1


	//   ....[98]....
        /*0734*/ 	.word	0x000065e0
        /*0738*/ 	.word	0x00000003
        /*073c*/ 	.word	0x00000050
        /*0740*/ 	.short	0x010a
        /*0742*/ 	.byte	0xff
	.zero		1


	//   ....[99]....
        /*0744*/ 	.word	0x00006720
        /*0748*/ 	.word	0x00000000
        /*074c*/ 	.word	0x00000000
        /*0750*/ 	.short	0x0101
        /*0752*/ 	.byte	0xff
	.zero		1


	//   ....[100]....
        /*0754*/ 	.word	0x000067a0
        /*0758*/ 	.word	0x000000a5
        /*075c*/ 	.word	0x000000c0
        /*0760*/ 	.short	0x010a
        /*0762*/ 	.byte	0xff
	.zero		1


	//   ....[101]....
        /*0764*/ 	.word	0x00007b50
        /*0768*/ 	.word	0x000000bf
        /*076c*/ 	.word	0x00000050
        /*0770*/ 	.short	0x010a
        /*0772*/ 	.byte	0xff
	.zero		1


	//   ....[102]....
        /*0774*/ 	.word	0x00007c20
        /*0778*/ 	.word	0x000000bf
        /*077c*/ 	.word	0x00000050
        /*0780*/ 	.short	0x010a
        /*0782*/ 	.byte	0xff
	.zero		1


	//   ....[103]....
        /*0784*/ 	.word	0x00007d60
        /*0788*/ 	.word	0x00000000
        /*078c*/ 	.word	0x00000000
        /*0790*/ 	.short	0x0101
        /*0792*/ 	.byte	0xff
	.zero		1


	//   ....[104]....
        /*0794*/ 	.word	0x00009100
        /*0798*/ 	.word	0x00000000
        /*079c*/ 	.word	0x00000050
        /*07a0*/ 	.short	0x010a
        /*07a2*/ 	.byte	0xff
	.zero		1


	//   ....[105]....
        /*07a4*/ 	.word	0x000091d0
        /*07a8*/ 	.word	0x00000000
        /*07ac*/ 	.word	0x00000050
        /*07b0*/ 	.short	0x010a
        /*07b2*/ 	.byte	0xff
	.zero		1


	//   ....[106]....
        /*07b4*/ 	.word	0x00009310
        /*07b8*/ 	.word	0x00000000
        /*07bc*/ 	.word	0x00000000
        /*07c0*/ 	.short	0x0101
        /*07c2*/ 	.byte	0xff
	.zero		1


	//   ....[107]....
        /*07c4*/ 	.word	0x0000a6e0
        /*07c8*/ 	.word	0x00000000
        /*07cc*/ 	.word	0x00000050
        /*07d0*/ 	.short	0x010a
        /*07d2*/ 	.byte	0xff
	.zero		1


	//   ....[108]....
        /*07d4*/ 	.word	0x0000a7b0
        /*07d8*/ 	.word	0x00000000
        /*07dc*/ 	.word	0x00000050
        /*07e0*/ 	.short	0x010a
        /*07e2*/ 	.byte	0xff
	.zero		1


	//   ....[109]....
        /*07e4*/ 	.word	0x0000a8f0
        /*07e8*/ 	.word	0x00000000
        /*07ec*/ 	.word	0x00000000
        /*07f0*/ 	.short	0x0101
        /*07f2*/ 	.byte	0xff
	.zero		1


	//   ....[110]....
        /*07f4*/ 	.word	0x0000ad20
        /*07f8*/ 	.word	0x000000a5
        /*07fc*/ 	.word	0x00000000
        /*0800*/ 	.short	0x0101
        /*0802*/ 	.byte	0xff
	.zero		1


	//   ....[111]....
        /*0804*/ 	.word	0x0000bd80
        /*0808*/ 	.word	0x00000003
        /*080c*/ 	.word	0x000000f0
        /*0810*/ 	.short	0x010a
        /*0812*/ 	.byte	0xff
	.zero		1


	//   ....[112]....
        /*0814*/ 	.word	0x0000bde0
        /*0818*/ 	.word	0x00000000
        /*081c*/ 	.word	0x00000028
        /*0820*/ 	.short	0x010a
        /*0822*/ 	.byte	0xff
	.zero		1


	//   ....[113]....
        /*0824*/ 	.word	0x0000be40
        /*0828*/ 	.word	0x00000000
        /*082c*/ 	.word	0x00000028
        /*0830*/ 	.short	0x010a
        /*0832*/ 	.byte	0xff
	.zero		1


	//   ....[114]....
        /*0834*/ 	.word	0x0000be90
        /*0838*/ 	.word	0x00000003
        /*083c*/ 	.word	0x000000a0
        /*0840*/ 	.short	0x010a
        /*0842*/ 	.byte	0xff
	.zero		1


	//   ....[115]....
        /*0844*/ 	.word	0x0000bef0
        /*0848*/ 	.word	0x00000000
        /*084c*/ 	.word	0x00000000
        /*0850*/ 	.short	0x010a
        /*0852*/ 	.byte	0xff
	.zero		1


	//   ....[116]....
        /*0854*/ 	.word	0x0000bf50
        /*0858*/ 	.word	0x00000000
        /*085c*/ 	.word	0x00000000
        /*0860*/ 	.short	0x010a
        /*0862*/ 	.byte	0xff
	.zero		1


	//   ....[117]....
        /*0864*/ 	.word	0x0000bfb0
        /*0868*/ 	.word	0x00000000
        /*086c*/ 	.word	0x00000000
        /*0870*/ 	.short	0x010a
        /*0872*/ 	.byte	0xff
	.zero		1


	//   ....[118]....
        /*0874*/ 	.word	0x0000c010
        /*0878*/ 	.word	0x00000000
        /*087c*/ 	.word	0x00000000
        /*0880*/ 	.short	0x010a
        /*0882*/ 	.byte	0xff
	.zero		1


	//   ....[119]....
        /*0884*/ 	.word	0x0000c060
        /*0888*/ 	.word	0x00000002
        /*088c*/ 	.word	0x000000e0
        /*0890*/ 	.short	0x010a
        /*0892*/ 	.byte	0xff
	.zero		1


	//   ....[120]....
        /*0894*/ 	.word	0x0000c0c0
        /*0898*/ 	.word	0x00000002
        /*089c*/ 	.word	0x000000b0
        /*08a0*/ 	.short	0x010a
        /*08a2*/ 	.byte	0xff
	.zero		1


	//   ....[121]....
        /*08a4*/ 	.word	0x0000c110
        /*08a8*/ 	.word	0x00000002
        /*08ac*/ 	.word	0x000000a0
        /*08b0*/ 	.short	0x010a
        /*08b2*/ 	.byte	0xff
	.zero		1


	//   ....[122]....
        /*08b4*/ 	.word	0x0000c170
        /*08b8*/ 	.word	0x00000000
        /*08bc*/ 	.word	0x000000b0
        /*08c0*/ 	.short	0x010a
        /*08c2*/ 	.byte	0xff
	.zero		1


	//   ....[123]....
        /*08c4*/ 	.word	0x0000c1d0
        /*08c8*/ 	.word	0x00000000
        /*08cc*/ 	.word	0x00000008
        /*08d0*/ 	.short	0x010a
        /*08d2*/ 	.byte	0xff
	.zero		1


	//   ....[124]....
        /*08d4*/ 	.word	0x0000c2c0
        /*08d8*/ 	.word	0x00000000
        /*08dc*/ 	.word	0x00000008
        /*08e0*/ 	.short	0x010a
        /*08e2*/ 	.byte	0xff
	.zero		1


	//   ....[125]....
        /*08e4*/ 	.word	0x0000c310
        /*08e8*/ 	.word	0x00000000
        /*08ec*/ 	.word	0x000000a0
        /*08f0*/ 	.short	0x010a
        /*08f2*/ 	.byte	0xff
	.zero		1


	//   ....[126]....
        /*08f4*/ 	.word	0x0000c370
        /*08f8*/ 	.word	0x00000000
        /*08fc*/ 	.word	0x000000d0
        /*0900*/ 	.short	0x010a
        /*0902*/ 	.byte	0xff
	.zero		1


	//   ....[127]....
        /*0904*/ 	.word	0x0000c3d0
        /*0908*/ 	.word	0x00000000
        /*090c*/ 	.word	0x00000000
        /*0910*/ 	.short	0x010a
        /*0912*/ 	.byte	0xff
	.zero		1


	//   ....[128]....
        /*0914*/ 	.word	0x0000c430
        /*0918*/ 	.word	0x00000000
        /*091c*/ 	.word	0x00000000
        /*0920*/ 	.short	0x010a
        /*0922*/ 	.byte	0xff
	.zero		1


	//   ....[129]....
        /*0924*/ 	.word	0x0000c490
        /*0928*/ 	.word	0x00000000
        /*092c*/ 	.word	0x00000100
        /*0930*/ 	.short	0x010a
        /*0932*/ 	.byte	0xff
	.zero		1


	//   ....[130]....
        /*0934*/ 	.word	0x0000c4e0
        /*0938*/ 	.word	0x0000000c
        /*093c*/ 	.word	0x000000a0
        /*0940*/ 	.short	0x010a
        /*0942*/ 	.byte	0xff
	.zero		1


	//   ....[131]....
        /*0944*/ 	.word	0x0000c540
        /*0948*/ 	.word	0x00000000
        /*094c*/ 	.word	0x00000098
        /*0950*/ 	.short	0x010a
        /*0952*/ 	.byte	0xff
	.zero		1


	//   ....[132]....
        /*0954*/ 	.word	0x0000c5a0
        /*0958*/ 	.word	0x00000000
        /*095c*/ 	.word	0x00000070
        /*0960*/ 	.short	0x010a
        /*0962*/ 	.byte	0xff
	.zero		1


	//   ....[133]....
        /*0964*/ 	.word	0x0000c600
        /*0968*/ 	.word	0x00000000
        /*096c*/ 	.word	0x00000078
        /*0970*/ 	.short	0x010a
        /*0972*/ 	.byte	0xff
	.zero		1


	//   ....[134]....
        /*0974*/ 	.word	0x0000c660
        /*0978*/ 	.word	0x00000000
        /*097c*/ 	.word	0x00000080
        /*0980*/ 	.short	0x010a
        /*0982*/ 	.byte	0xff
	.zero		1


	//   ....[135]....
        /*0984*/ 	.word	0x0000c6c0
        /*0988*/ 	.word	0x00000000
        /*098c*/ 	.word	0x00000088
        /*0990*/ 	.short	0x010a
        /*0992*/ 	.byte	0xff
	.zero		1


	//   ....[136]....
        /*0994*/ 	.word	0x0000c720
        /*0998*/ 	.word	0x00000000
        /*099c*/ 	.word	0x00000070
        /*09a0*/ 	.short	0x010a
        /*09a2*/ 	.byte	0xff
	.zero		1


	//   ....[137]....
        /*09a4*/ 	.word	0x0000c780
        /*09a8*/ 	.word	0x00000000
        /*09ac*/ 	.word	0x00000078
        /*09b0*/ 	.short	0x010a
        /*09b2*/ 	.byte	0xff
	.zero		1


	//   ....[138]....
        /*09b4*/ 	.word	0x0000c7e0
        /*09b8*/ 	.word	0x00000000
        /*09bc*/ 	.word	0x00000080
        /*09c0*/ 	.short	0x010a
        /*09c2*/ 	.byte	0xff
	.zero		1


	//   ....[139]....
        /*09c4*/ 	.word	0x0000c830
        /*09c8*/ 	.word	0x00000003
        /*09cc*/ 	.word	0x000000a0
        /*09d0*/ 	.short	0x010a
        /*09d2*/ 	.byte	0xff
	.zero		1


	//   ....[140]....
        /*09d4*/ 	.word	0x0000c880
        /*09d8*/ 	.word	0x00000003
        /*09dc*/ 	.word	0x00000050
        /*09e0*/ 	.short	0x010a
        /*09e2*/ 	.byte	0xff
	.zero		1


	//   ....[141]....
        /*09e4*/ 	.word	0x0000c8d0
        /*09e8*/ 	.word	0x000000a5
        /*09ec*/ 	.word	0x000000c0
        /*09f0*/ 	.short	0x010a
        /*09f2*/ 	.byte	0xff
	.zero		1


	//   ....[142]....
        /*09f4*/ 	.word	0x0000c920
        /*09f8*/ 	.word	0x000000bf
        /*09fc*/ 	.word	0x00000050
        /*0a00*/ 	.short	0x010a
        /*0a02*/ 	.byte	0xff
	.zero		1


	//   ....[143]....
        /*0a04*/ 	.word	0x0000c970
        /*0a08*/ 	.word	0x00000000
        /*0a0c*/ 	.word	0x00000050
        /*0a10*/ 	.short	0x010a
        /*0a12*/ 	.byte	0xff
	.zero		1


	//   ....[144]....
        /*0a14*/ 	.word	0x0000c9c0
        /*0a18*/ 	.word	0x00000000
        /*0a1c*/ 	.word	0x00000050
        /*0a20*/ 	.short	0x010a
        /*0a22*/ 	.byte	0xff
	.zero		1


	//----- nvinfo : EIATTR_NUM_MBARRIERS
	.align		4
.L_48:
        /*0a24*/ 	.byte	0x03, 0x38
        /*0a26*/ 	.short	0x0021


	//----- nvinfo : EIATTR_EXIT_INSTR_OFFSETS
	.align		4
        /*0a28*/ 	.byte	0x04, 0x1c
        /*0a2a*/ 	.short	(.L_50 - .L_49)


	//   ....[0]....
.L_49:
        /*0a2c*/ 	.word	0x00002bd0


	//   ....[1]....
        /*0a30*/ 	.word	0x000030c0


	//   ....[2]....
        /*0a34*/ 	.word	0x00003120


	//   ....[3]....
        /*0a38*/ 	.word	0x00004380


	//   ....[4]....
        /*0a3c*/ 	.word	0x000054e0


	//   ....[5]....
        /*0a40*/ 	.word	0x00005520


	//   ....[6]....
        /*0a44*/ 	.word	0x0000bd70


	//----- nvinfo : EIATTR_MAX_THREADS
	.align		4
.L_50:
        /*0a48*/ 	.byte	0x04, 0x05
        /*0a4a*/ 	.short	(.L_52 - .L_51)
.L_51:
        /*0a4c*/ 	.word	0x00000100
        /*0a50*/ 	.word	0x00000001
        /*0a54*/ 	.word	0x00000001


	//----- nvinfo : EIATTR_CRS_STACK_SIZE
	.align		4
.L_52:
        /*0a58*/ 	.byte	0x04, 0x1e
        /*0a5a*/ 	.short	(.L_54 - .L_53)
.L_53:
        /*0a5c*/ 	.word	0x00000000


	//----- nvinfo : EIATTR_CBANK_PARAM_SIZE
	.align		4
.L_54:
        /*0a60*/ 	.byte	0x03, 0x19
        /*0a62*/ 	.short	0x0800


	//----- nvinfo : EIATTR_PARAM_CBANK
	.align		4
        /*0a64*/ 	.byte	0x04, 0x0a
        /*0a66*/ 	.short	(.L_56 - .L_55)
	.align		4
.L_55:
        /*0a68*/ 	.word	index@(.nv.constant0._ZN7cutlass13device_kernelINS_4gemm6kernel13GemmUniversalIN4cute5tupleIJiiiiEEENS1_10collective13CollectiveMmaINS1_35MainloopSm100TmaUmmaWarpSpecializedILi5ELi2ELi2ENS5_IJNS4_1CILi2EEENSA_ILi4EEENSA_ILi1EEEEEEEENS5_IJNSA_ILi256EEESG_NSA_ILi128EEEEEENS_12float_e4m3_tENS5_IJlSD_lEEESJ_SK_NS4_8TiledMMAINS4_8MMA_AtomIJNS4_10MMA_TraitsINS4_25SM100_MMA_F8F6F4_2x1SM_SSEJSJ_SJ_fSG_SG_NS4_17integral_constantINS4_4UMMA5MajorELSR_0EEESS_NSP_INSQ_7ScaleInELST_0EEESU_EEEEEENS4_6LayoutINS5_IJSD_SD_SD_EEENS5_IJNSA_ILi0EEESZ_SZ_EEEEENS5_IJNS4_10UnderscoreES12_S12_EEEEENS4_28SM100_TMA_2SM_LOAD_MULTICASTENS4_14ComposedLayoutINS4_7SwizzleILi3ELi4ELi3EEENS4_18smem_ptr_flag_bitsILi8EEENSX_INS5_IJNSA_ILi8EEESH_EEENS5_IJSH_SD_EEEEEEEvNS4_8identityENS4_18SM100_TMA_2SM_LOADES1F_vS1G_EENS_8epilogue10collective18CollectiveEpilogueINS1J_23Sm100TmaWarpSpecializedILi4ELi2ELi64ELb0ELb0EEEJNS5_IJSH_SG_SH_EEENS5_IJNSX_ISH_SD_EENSX_INSA_ILi64EEESD_EEEEESJ_SK_SJ_SK_NS1J_6fusion15FusionCallbacksIS1N_NS1T_17LinearCombinationISJ_fSJ_fLNS_15FloatRoundStyleE2EEES1O_S1S_JEEENS4_5SM1004TMEM4LOAD26SM100_TMEM_LOAD_32dp32b64xENS4_13SM90_TMA_LOADENS16_INS17_ILi2ELi4ELi3EEES1A_NSX_INS5_IJS1B_S1Q_EEENS5_IJS1Q_SD_EEEEEEENS4_39AutoVectorizingCopyWithAssumedAlignmentILi128EEENS4_14SM90_TMA_STOREES28_S2A_S2A_EEEvvEEEEvNT_6ParamsE)
        /*0a6c*/ 	.short	0x0380
        /*0a6e*/ 	.short	0x0800


	//----- nvinfo : EIATTR_SW_WAR
	.align		4
.L_56:
        /*0a70*/ 	.byte	0x04, 0x36
        /*0a72*/ 	.short	(.L_58 - .L_57)
.L_57:
        /*0a74*/ 	.word	0x00000008
.L_58:


//--------------------- .nv.callgraph             --------------------------
	.section	.nv.callgraph,"",@"SHT_CUDA_CALLGRAPH"
	.align	4
	.sectionentsize	8
	.align		4
        /*0000*/ 	.word	0x00000000
	.align		4
        /*0004*/ 	.word	0xffffffff
	.align		4
        /*0008*/ 	.word	index@(_ZN7cutlass13device_kernelINS_4gemm6kernel13GemmUniversalIN4cute5tupleIJiiiiEEENS1_10collective13CollectiveMmaINS1_35MainloopSm100TmaUmmaWarpSpecializedILi5ELi2ELi2ENS5_IJNS4_1CILi2EEENSA_ILi4EEENSA_ILi1EEEEEEEENS5_IJNSA_ILi256EEESG_NSA_ILi128EEEEEENS_12float_e4m3_tENS5_IJlSD_lEEESJ_SK_NS4_8TiledMMAINS4_8MMA_AtomIJNS4_10MMA_TraitsINS4_25SM100_MMA_F8F6F4_2x1SM_SSEJSJ_SJ_fSG_SG_NS4_17integral_constantINS4_4UMMA5MajorELSR_0EEESS_NSP_INSQ_7ScaleInELST_0EEESU_EEEEEENS4_6LayoutINS5_IJSD_SD_SD_EEENS5_IJNSA_ILi0EEESZ_SZ_EEEEENS5_IJNS4_10UnderscoreES12_S12_EEEEENS4_28SM100_TMA_2SM_LOAD_MULTICASTENS4_14ComposedLayoutINS4_7SwizzleILi3ELi4ELi3EEENS4_18smem_ptr_flag_bitsILi8EEENSX_INS5_IJNSA_ILi8EEESH_EEENS5_IJSH_SD_EEEEEEEvNS4_8identityENS4_18SM100_TMA_2SM_LOADES1F_vS1G_EENS_8epilogue10collective18CollectiveEpilogueINS1J_23Sm100TmaWarpSpecializedILi4ELi2ELi64ELb0ELb0EEEJNS5_IJSH_SG_SH_EEENS5_IJNSX_ISH_SD_EENSX_INSA_ILi64EEESD_EEEEESJ_SK_SJ_SK_NS1J_6fusion15FusionCallbacksIS1N_NS1T_17LinearCombinationISJ_fSJ_fLNS_15FloatRoundStyleE2EEES1O_S1S_JEEENS4_5SM1004TMEM4LOAD26SM100_TMEM_LOAD_32dp32b64xENS4_13SM90_TMA_LOADENS16_INS17_ILi2ELi4ELi3EEES1A_NSX_INS5_IJS1B_S1Q_EEENS5_IJS1Q_SD_EEEEEEENS4_39AutoVectorizingCopyWithAssumedAlignmentILi128EEENS4_14SM90_TMA_STOREES28_S2A_S2A_EEEvvEEEEvNT_6ParamsE)
	.align		4
        /*000c*/ 	.word	index@(__assertfail)
	.align		4
        /*0010*/ 	.word	0x00000000
	.align		4
        /*0014*/ 	.word	0xfffffffe
	.align		4
        /*0018*/ 	.word	0x00000000
	.align		4
        /*001c*/ 	.word	0xfffffffd
	.align		4
        /*0020*/ 	.word	0x00000000
	.align		4
        /*0024*/ 	.word	0xfffffffc


//--------------------- .nv.constant4             --------------------------
	.section	.nv.constant4,"a",@progbits
	.align	8
	.align		8
.nv.constant4:
        /*0000*/ 	.dword	__assertfail
	.align		8
        /*0008*/ 	.dword	__unnamed_1
	.align		8
        /*0010*/ 	.dword	__unnamed_2
	.align		8
        /*0018*/ 	.dword	__unnamed_3
	.align		8
        /*0020*/ 	.dword	_ZN40_INTERNAL_86c2a1c2_4_k_cu_08f19ff2_330014cuda3std3__45__cpo5beginE
	.align		8
        /*0028*/ 	.dword	_ZN40_INTERNAL_86c2a1c2_4_k_cu_08f19ff2_330014cuda3std3__45__cpo3endE
	.align		8
        /*0030*/ 	.dword	_ZN40_INTERNAL_86c2a1c2_4_k_cu_08f19ff2_330014cuda3std3__45__cpo6cbeginE
	.align		8
        /*0038*/ 	.dword	_ZN40_INTERNAL_86c2a1c2_4_k_cu_08f19ff2_330014cuda3std3__45__cpo4cendE
	.align		8
        /*0040*/ 	.dword	_ZN40_INTERNAL_86c2a1c2_4_k_cu_08f19ff2_330014cuda3std3__442_GLOBAL__N__86c2a1c2_4_k_cu_08f19ff2_330016ignoreE
	.align		8
        /*0048*/ 	.dword	_ZN40_INTERNAL_86c2a1c2_4_k_cu_08f19ff2_330014cuda3std3__419piecewise_constructE
	.align		8
        /*0050*/ 	.dword	_ZN40_INTERNAL_86c2a1c2_4_k_cu_08f19ff2_330014cuda3std3__48in_placeE
	.align		8
        /*0058*/ 	.dword	_ZN40_INTERNAL_86c2a1c2_4_k_cu_08f19ff2_330014cuda3std6ranges3__45__cpo4swapE
	.align		8
        /*0060*/ 	.dword	_ZN40_INTERNAL_86c2a1c2_4_k_cu_08f19ff2_330014cuda3std6ranges3__45__cpo9iter_moveE
	.align		8
        /*0068*/ 	.dword	_ZN40_INTERNAL_86c2a1c2_4_k_cu_08f19ff2_330014cute7productE
	.align		8
        /*0070*/ 	.dword	_ZN40_INTERNAL_86c2a1c2_4_k_cu_08f19ff2_330014cute1_E
	.align		8
        /*0078*/ 	.dword	$str$25
	.align		8
        /*0080*/ 	.dword	$str$26
	.align		8
        /*0088*/ 	.dword	$str$27
	.align		8
        /*0090*/ 	.dword	$str$28


//--------------------- .text._ZN7cutlass13device_kernelINS_4gemm6kernel13GemmUniversalIN4cute5tupleIJiiiiEEENS1_10collective13CollectiveMmaINS1_35MainloopSm100TmaUmmaWarpSpecializedILi5ELi2ELi2ENS5_IJNS4_1CILi2EEENSA_ILi4EEENSA_ILi1EEEEEEEENS5_IJNSA_ILi256EEESG_NSA_ILi128EEEEEENS_12float_e4m3_tENS5_IJlSD_lEEESJ_SK_NS4_8TiledMMAINS4_8MMA_AtomIJNS4_10MMA_TraitsINS4_25SM100_MMA_F8F6F4_2x1SM_SSEJSJ_SJ_fSG_SG_NS4_17integral_constantINS4_4UMMA5MajorELSR_0EEESS_NSP_INSQ_7ScaleInELST_0EEESU_EEEEEENS4_6LayoutINS5_IJSD_SD_SD_EEENS5_IJNSA_ILi0EEESZ_SZ_EEEEENS5_IJNS4_10UnderscoreES12_S12_EEEEENS4_28SM100_TMA_2SM_LOAD_MULTICASTENS4_14ComposedLayoutINS4_7SwizzleILi3ELi4ELi3EEENS4_18smem_ptr_flag_bitsILi8EEENSX_INS5_IJNSA_ILi8EEESH_EEENS5_IJSH_SD_EEEEEEEvNS4_8identityENS4_18SM100_TMA_2SM_LOADES1F_vS1G_EENS_8epilogue10collective18CollectiveEpilogueINS1J_23Sm100TmaWarpSpecializedILi4ELi2ELi64ELb0ELb0EEEJNS5_IJSH_SG_SH_EEENS5_IJNSX_ISH_SD_EENSX_INSA_ILi64EEESD_EEEEESJ_SK_SJ_SK_NS1J_6fusion15FusionCallbacksIS1N_NS1T_17LinearCombinationISJ_fSJ_fLNS_15FloatRoundStyleE2EEES1O_S1S_JEEENS4_5SM1004TMEM4LOAD26SM100_TMEM_LOAD_32dp32b64xENS4_13SM90_TMA_LOADENS16_INS17_ILi2ELi4ELi3EEES1A_NSX_INS5_IJS1B_S1Q_EEENS5_IJS1Q_SD_EEEEEEENS4_39AutoVectorizingCopyWithAssumedAlignmentILi128EEENS4_14SM90_TMA_STOREES28_S2A_S2A_EEEvvEEEEvNT_6ParamsE --------------------------
	.section	.text._ZN7cutlass13device_kernelINS_4gemm6kernel13GemmUniversalIN4cute5tupleIJiiiiEEENS1_10collective13CollectiveMmaINS1_35MainloopSm100TmaUmmaWarpSpecializedILi5ELi2ELi2ENS5_IJNS4_1CILi2EEENSA_ILi4EEENSA_ILi1EEEEEEEENS5_IJNSA_ILi256EEESG_NSA_ILi128EEEEEENS_12float_e4m3_tENS5_IJlSD_lEEESJ_SK_NS4_8TiledMMAINS4_8MMA_AtomIJNS4_10MMA_TraitsINS4_25SM100_MMA_F8F6F4_2x1SM_SSEJSJ_SJ_fSG_SG_NS4_17integral_constantINS4_4UMMA5MajorELSR_0EEESS_NSP_INSQ_7ScaleInELST_0EEESU_EEEEEENS4_6LayoutINS5_IJSD_SD_SD_EEENS5_IJNSA_ILi0EEESZ_SZ_EEEEENS5_IJNS4_10UnderscoreES12_S12_EEEEENS4_28SM100_TMA_2SM_LOAD_MULTICASTENS4_14ComposedLayoutINS4_7SwizzleILi3ELi4ELi3EEENS4_18smem_ptr_flag_bitsILi8EEENSX_INS5_IJNSA_ILi8EEESH_EEENS5_IJSH_SD_EEEEEEEvNS4_8identityENS4_18SM100_TMA_2SM_LOADES1F_vS1G_EENS_8epilogue10collective18CollectiveEpilogueINS1J_23Sm100TmaWarpSpecializedILi4ELi2ELi64ELb0ELb0EEEJNS5_IJSH_SG_SH_EEENS5_IJNSX_ISH_SD_EENSX_INSA_ILi64EEESD_EEEEESJ_SK_SJ_SK_NS1J_6fusion15FusionCallbacksIS1N_NS1T_17LinearCombinationISJ_fSJ_fLNS_15FloatRoundStyleE2EEES1O_S1S_JEEENS4_5SM1004TMEM4LOAD26SM100_TMEM_LOAD_32dp32b64xENS4_13SM90_TMA_LOADENS16_INS17_ILi2ELi4ELi3EEES1A_NSX_INS5_IJS1B_S1Q_EEENS5_IJS1Q_SD_EEEEEEENS4_39AutoVectorizingCopyWithAssumedAlignmentILi128EEENS4_14SM90_TMA_STOREES28_S2A_S2A_EEEvvEEEEvNT_6ParamsE,"ax",@progbits
	.align	128
.text._ZN7cutlass13device_kernelINS_4gemm6kernel13GemmUniversalIN4cute5tupleIJiiiiEEENS1_10collective13CollectiveMmaINS1_35MainloopSm100TmaUmmaWarpSpecializedILi5ELi2ELi2ENS5_IJNS4_1CILi2EEENSA_ILi4EEENSA_ILi1EEEEEEEENS5_IJNSA_ILi256EEESG_NSA_ILi128EEEEEENS_12float_e4m3_tENS5_IJlSD_lEEESJ_SK_NS4_8TiledMMAINS4_8MMA_AtomIJNS4_10MMA_TraitsINS4_25SM100_MMA_F8F6F4_2x1SM_SSEJSJ_SJ_fSG_SG_NS4_17integral_constantINS4_4UMMA5MajorELSR_0EEESS_NSP_INSQ_7ScaleInELST_0EEESU_EEEEEENS4_6LayoutINS5_IJSD_SD_SD_EEENS5_IJNSA_ILi0EEESZ_SZ_EEEEENS5_IJNS4_10UnderscoreES12_S12_EEEEENS4_28SM100_TMA_2SM_LOAD_MULTICASTENS4_14ComposedLayoutINS4_7SwizzleILi3ELi4ELi3EEENS4_18smem_ptr_flag_bitsILi8EEENSX_INS5_IJNSA_ILi8EEESH_EEENS5_IJSH_SD_EEEEEEEvNS4_8identityENS4_18SM100_TMA_2SM_LOADES1F_vS1G_EENS_8epilogue10collective18CollectiveEpilogueINS1J_23Sm100TmaWarpSpecializedILi4ELi2ELi64ELb0ELb0EEEJNS5_IJSH_SG_SH_EEENS5_IJNSX_ISH_SD_EENSX_INSA_ILi64EEESD_EEEEESJ_SK_SJ_SK_NS1J_6fusion15FusionCallbacksIS1N_NS1T_17LinearCombinationISJ_fSJ_fLNS_15FloatRoundStyleE2EEES1O_S1S_JEEENS4_5SM1004TMEM4LOAD26SM100_TMEM_LOAD_32dp32b64xENS4_13SM90_TMA_LOADENS16_INS17_ILi2ELi4ELi3EEES1A_NSX_INS5_IJS1B_S1Q_EEENS5_IJS1Q_SD_EEEEEEENS4_39AutoVectorizingCopyWithAssumedAlignmentILi128EEENS4_14SM90_TMA_STOREES28_S2A_S2A_EEEvvEEEEvNT_6ParamsE:
        .type           _ZN7cutlass13device_kernelINS_4gemm6kernel13GemmUniversalIN4cute5tupleIJiiiiEEENS1_10collective13CollectiveMmaINS1_35MainloopSm100TmaUmmaWarpSpecializedILi5ELi2ELi2ENS5_IJNS4_1CILi2EEENSA_ILi4EEENSA_ILi1EEEEEEEENS5_IJNSA_ILi256EEESG_NSA_ILi128EEEEEENS_12float_e4m3_tENS5_IJlSD_lEEESJ_SK_NS4_8TiledMMAINS4_8MMA_AtomIJNS4_10MMA_TraitsINS4_25SM100_MMA_F8F6F4_2x1SM_SSEJSJ_SJ_fSG_SG_NS4_17integral_constantINS4_4UMMA5MajorELSR_0EEESS_NSP_INSQ_7ScaleInELST_0EEESU_EEEEEENS4_6LayoutINS5_IJSD_SD_SD_EEENS5_IJNSA_ILi0EEESZ_SZ_EEEEENS5_IJNS4_10UnderscoreES12_S12_EEEEENS4_28SM100_TMA_2SM_LOAD_MULTICASTENS4_14ComposedLayoutINS4_7SwizzleILi3ELi4ELi3EEENS4_18smem_ptr_flag_bitsILi8EEENSX_INS5_IJNSA_ILi8EEESH_EEENS5_IJSH_SD_EEEEEEEvNS4_8identityENS4_18SM100_TMA_2SM_LOADES1F_vS1G_EENS_8epilogue10collective18CollectiveEpilogueINS1J_23Sm100TmaWarpSpecializedILi4ELi2ELi64ELb0ELb0EEEJNS5_IJSH_SG_SH_EEENS5_IJNSX_ISH_SD_EENSX_INSA_ILi64EEESD_EEEEESJ_SK_SJ_SK_NS1J_6fusion15FusionCallbacksIS1N_NS1T_17LinearCombinationISJ_fSJ_fLNS_15FloatRoundStyleE2EEES1O_S1S_JEEENS4_5SM1004TMEM4LOAD26SM100_TMEM_LOAD_32dp32b64xENS4_13SM90_TMA_LOADENS16_INS17_ILi2ELi4ELi3EEES1A_NSX_INS5_IJS1B_S1Q_EEENS5_IJS1Q_SD_EEEEEEENS4_39AutoVectorizingCopyWithAssumedAlignmentILi128EEENS4_14SM90_TMA_STOREES28_S2A_S2A_EEEvvEEEEvNT_6ParamsE,@function
        .size           _ZN7cutlass13device_kernelINS_4gemm6kernel13GemmUniversalIN4cute5tupleIJiiiiEEENS1_10collective13CollectiveMmaINS1_35MainloopSm100TmaUmmaWarpSpecializedILi5ELi2ELi2ENS5_IJNS4_1CILi2EEENSA_ILi4EEENSA_ILi1EEEEEEEENS5_IJNSA_ILi256EEESG_NSA_ILi128EEEEEENS_12float_e4m3_tENS5_IJlSD_lEEESJ_SK_NS4_8TiledMMAINS4_8MMA_AtomIJNS4_10MMA_TraitsINS4_25SM100_MMA_F8F6F4_2x1SM_SSEJSJ_SJ_fSG_SG_NS4_17integral_constantINS4_4UMMA5MajorELSR_0EEESS_NSP_INSQ_7ScaleInELST_0EEESU_EEEEEENS4_6LayoutINS5_IJSD_SD_SD_EEENS5_IJNSA_ILi0EEESZ_SZ_EEEEENS5_IJNS4_10UnderscoreES12_S12_EEEEENS4_28SM100_TMA_2SM_LOAD_MULTICASTENS4_14ComposedLayoutINS4_7SwizzleILi3ELi4ELi3EEENS4_18smem_ptr_flag_bitsILi8EEENSX_INS5_IJNSA_ILi8EEESH_EEENS5_IJSH_SD_EEEEEEEvNS4_8identityENS4_18SM100_TMA_2SM_LOADES1F_vS1G_EENS_8epilogue10collective18CollectiveEpilogueINS1J_23Sm100TmaWarpSpecializedILi4ELi2ELi64ELb0ELb0EEEJNS5_IJSH_SG_SH_EEENS5_IJNSX_ISH_SD_EENSX_INSA_ILi64EEESD_EEEEESJ_SK_SJ_SK_NS1J_6fusion15FusionCallbacksIS1N_NS1T_17LinearCombinationISJ_fSJ_fLNS_15FloatRoundStyleE2EEES1O_S1S_JEEENS4_5SM1004TMEM4LOAD26SM100_TMEM_LOAD_32dp32b64xENS4_13SM90_TMA_LOADENS16_INS17_ILi2ELi4ELi3EEES1A_NSX_INS5_IJS1B_S1Q_EEENS5_IJS1Q_SD_EEEEEEENS4_39AutoVectorizingCopyWithAssumedAlignmentILi128EEENS4_14SM90_TMA_STOREES28_S2A_S2A_EEEvvEEEEvNT_6ParamsE,(.L_x_191 - _ZN7cutlass13device_kernelINS_4gemm6kernel13GemmUniversalIN4cute5tupleIJiiiiEEENS1_10collective13CollectiveMmaINS1_35MainloopSm100TmaUmmaWarpSpecializedILi5ELi2ELi2ENS5_IJNS4_1CILi2EEENSA_ILi4EEENSA_ILi1EEEEEEEENS5_IJNSA_ILi256EEESG_NSA_ILi128EEEEEENS_12float_e4m3_tENS5_IJlSD_lEEESJ_SK_NS4_8TiledMMAINS4_8MMA_AtomIJNS4_10MMA_TraitsINS4_25SM100_MMA_F8F6F4_2x1SM_SSEJSJ_SJ_fSG_SG_NS4_17integral_constantINS4_4UMMA5MajorELSR_0EEESS_NSP_INSQ_7ScaleInELST_0EEESU_EEEEEENS4_6LayoutINS5_IJSD_SD_SD_EEENS5_IJNSA_ILi0EEESZ_SZ_EEEEENS5_IJNS4_10UnderscoreES12_S12_EEEEENS4_28SM100_TMA_2SM_LOAD_MULTICASTENS4_14ComposedLayoutINS4_7SwizzleILi3ELi4ELi3EEENS4_18smem_ptr_flag_bitsILi8EEENSX_INS5_IJNSA_ILi8EEESH_EEENS5_IJSH_SD_EEEEEEEvNS4_8identityENS4_18SM100_TMA_2SM_LOADES1F_vS1G_EENS_8epilogue10collective18CollectiveEpilogueINS1J_23Sm100TmaWarpSpecializedILi4ELi2ELi64ELb0ELb0EEEJNS5_IJSH_SG_SH_EEENS5_IJNSX_ISH_SD_EENSX_INSA_ILi64EEESD_EEEEESJ_SK_SJ_SK_NS1J_6fusion15FusionCallbacksIS1N_NS1T_17LinearCombinationISJ_fSJ_fLNS_15FloatRoundStyleE2EEES1O_S1S_JEEENS4_5SM1004TMEM4LOAD26SM100_TMEM_LOAD_32dp32b64xENS4_13SM90_TMA_LOADENS16_INS17_ILi2ELi4ELi3EEES1A_NSX_INS5_IJS1B_S1Q_EEENS5_IJS1Q_SD_EEEEEEENS4_39AutoVectorizingCopyWithAssumedAlignmentILi128EEENS4_14SM90_TMA_STOREES28_S2A_S2A_EEEvvEEEEvNT_6ParamsE)
        .other          _ZN7cutlass13device_kernelINS_4gemm6kernel13GemmUniversalIN4cute5tupleIJiiiiEEENS1_10collective13CollectiveMmaINS1_35MainloopSm100TmaUmmaWarpSpecializedILi5ELi2ELi2ENS5_IJNS4_1CILi2EEENSA_ILi4EEENSA_ILi1EEEEEEEENS5_IJNSA_ILi256EEESG_NSA_ILi128EEEEEENS_12float_e4m3_tENS5_IJlSD_lEEESJ_SK_NS4_8TiledMMAINS4_8MMA_AtomIJNS4_10MMA_TraitsINS4_25SM100_MMA_F8F6F4_2x1SM_SSEJSJ_SJ_fSG_SG_NS4_17integral_constantINS4_4UMMA5MajorELSR_0EEESS_NSP_INSQ_7ScaleInELST_0EEESU_EEEEEENS4_6LayoutINS5_IJSD_SD_SD_EEENS5_IJNSA_ILi0EEESZ_SZ_EEEEENS5_IJNS4_10UnderscoreES12_S12_EEEEENS4_28SM100_TMA_2SM_LOAD_MULTICASTENS4_14ComposedLayoutINS4_7SwizzleILi3ELi4ELi3EEENS4_18smem_ptr_flag_bitsILi8EEENSX_INS5_IJNSA_ILi8EEESH_EEENS5_IJSH_SD_EEEEEEEvNS4_8identityENS4_18SM100_TMA_2SM_LOADES1F_vS1G_EENS_8epilogue10collective18CollectiveEpilogueINS1J_23Sm100TmaWarpSpecializedILi4ELi2ELi64ELb0ELb0EEEJNS5_IJSH_SG_SH_EEENS5_IJNSX_ISH_SD_EENSX_INSA_ILi64EEESD_EEEEESJ_SK_SJ_SK_NS1J_6fusion15FusionCallbacksIS1N_NS1T_17LinearCombinationISJ_fSJ_fLNS_15FloatRoundStyleE2EEES1O_S1S_JEEENS4_5SM1004TMEM4LOAD26SM100_TMEM_LOAD_32dp32b64xENS4_13SM90_TMA_LOADENS16_INS17_ILi2ELi4ELi3EEES1A_NSX_INS5_IJS1B_S1Q_EEENS5_IJS1Q_SD_EEEEEEENS4_39AutoVectorizingCopyWithAssumedAlignmentILi128EEENS4_14SM90_TMA_STOREES28_S2A_S2A_EEEvvEEEEvNT_6ParamsE,@"STO_CUDA_ENTRY STV_DEFAULT"
_ZN7cutlass13device_kernelINS_4gemm6kernel13GemmUniversalIN4cute5tupleIJiiiiEEENS1_10collective13CollectiveMmaINS1_35MainloopSm100TmaUmmaWarpSpecializedILi5ELi2ELi2ENS5_IJNS4_1CILi2EEENSA_ILi4EEENSA_ILi1EEEEEEEENS5_IJNSA_ILi256EEESG_NSA_ILi128EEEEEENS_12float_e4m3_tENS5_IJlSD_lEEESJ_SK_NS4_8TiledMMAINS4_8MMA_AtomIJNS4_10MMA_TraitsINS4_25SM100_MMA_F8F6F4_2x1SM_SSEJSJ_SJ_fSG_SG_NS4_17integral_constantINS4_4UMMA5MajorELSR_0EEESS_NSP_INSQ_7ScaleInELST_0EEESU_EEEEEENS4_6LayoutINS5_IJSD_SD_SD_EEENS5_IJNSA_ILi0EEESZ_SZ_EEEEENS5_IJNS4_10UnderscoreES12_S12_EEEEENS4_28SM100_TMA_2SM_LOAD_MULTICASTENS4_14ComposedLayoutINS4_7SwizzleILi3ELi4ELi3EEENS4_18smem_ptr_flag_bitsILi8EEENSX_INS5_IJNSA_ILi8EEESH_EEENS5_IJSH_SD_EEEEEEEvNS4_8identityENS4_18SM100_TMA_2SM_LOADES1F_vS1G_EENS_8epilogue10collective18CollectiveEpilogueINS1J_23Sm100TmaWarpSpecializedILi4ELi2ELi64ELb0ELb0EEEJNS5_IJSH_SG_SH_EEENS5_IJNSX_ISH_SD_EENSX_INSA_ILi64EEESD_EEEEESJ_SK_SJ_SK_NS1J_6fusion15FusionCallbacksIS1N_NS1T_17LinearCombinationISJ_fSJ_fLNS_15FloatRoundStyleE2EEES1O_S1S_JEEENS4_5SM1004TMEM4LOAD26SM100_TMEM_LOAD_32dp32b64xENS4_13SM90_TMA_LOADENS16_INS17_ILi2ELi4ELi3EEES1A_NSX_INS5_IJS1B_S1Q_EEENS5_IJS1Q_SD_EEEEEEENS4_39AutoVectorizingCopyWithAssumedAlignmentILi128EEENS4_14SM90_TMA_STOREES28_S2A_S2A_EEEvvEEEEvNT_6ParamsE:
[----:B------:R-:W1:Y:S01]  /*0000*/  LDC R1, c[0x0][0x37c] ;  /* 0x0000df00ff017b82 */ /* 0x000e620000000800 */
[----:B------:R-:W2:Y:S01]  /*0010*/  S2R R174, SR_TID.X ;  /* 0x0000000000ae7919 */ /* 0x000ea20000002100 */
[----:B------:R-:W3:Y:S06]  /*0020*/  LDCU.64 UR8, c[0x0][0x890] ;  /* 0x00011200ff0877ac */ /* 0x000eec0008000a00 */
[----:B------:R-:W4:Y:S01]  /*0030*/  S2UR UR45, SR_CgaCtaId ;  /* 0x00000000002d79c3 */ /* 0x000f220000008800 */
[----:B------:R-:W-:Y:S02]  /*0040*/  PRMT R162, RZ, 0x7610, R162 ;  /* 0x00007610ffa27816 */ /* 0x000fe400000000a2 */
[----:B------:R-:W-:-:S02]  /*0050*/  ELECT P0, URZ, PT ;  /* 0x0000000000ff782f */ /* 0x000fc40003800000 */
[----:B---3--:R-:W-:-:S04]  /*0060*/  ISETP.NE.U32.AND P1, PT, RZ, UR8, PT ;  /* 0x00000008ff007c0c */ /* 0x008fc8000bf25070 */
[----:B------:R-:W-:Y:S01]  /*0070*/  ISETP.NE.AND.EX P2, PT, RZ, UR9, PT, P1 ;  /* 0x00000009ff007c0c */ /* 0x000fe2000bf45310 */
[----:B----4-:R-:W-:Y:S02]  /*0080*/  ULOP3.LUT UR47, UR45, 0x1, URZ, 0xc0, !UPT ;  /* 0x000000012d2f7892 */ /* 0x010fe4000f8ec0ff */
[----:B------:R-:W-:Y:S01]  /*0090*/  ULOP3.LUT UR48, UR45, 0x1, URZ, 0x3c, !UPT ;  /* 0x000000012d307892 */ /* 0x000fe2000f8e3cff */
[----:B--2---:R-:W-:-:S05]  /*00a0*/  SHF.R.U32.HI R163, RZ, 0x5, R174 ;  /* 0x00000005ffa37819 */ /* 0x004fca00000116ae */
[----:B------:R-:W2:Y:S02]  /*00b0*/  SHFL.IDX PT, R0, R163, RZ, 0x1f ;  /* 0x00001fffa3007589 */ /* 0x000ea400000e0000 */
[----:B--2---:R-:W-:Y:S02]  /*00c0*/  R2UR UR17, R0 ;  /* 0x00000000001172ca */ /* 0x004fe400000e0000 */
[----:B-1----:R-:W-:Y:S05]  /*00d0*/  @P2 BRA `(.L_x_0) ;  /* 0x0000000000302947 */ /* 0x002fea0003800000 */
[----:B------:R-:W1:Y:S02]  /*00e0*/  LDCU.64 UR4, c[0x0][0x888] ;  /* 0x00011100ff0477ac */ /* 0x000e640008000a00 */
[----:B-1----:R-:W-:-:S04]  /*00f0*/  UISETP.NE.U32.AND UP0, UPT, UR4, URZ, UPT ;  /* 0x000000ff0400728c */ /* 0x002fc8000bf05070 */
[----:B------:R-:W-:-:S09]  /*0100*/  UISETP.NE.AND.EX UP0, UPT, UR5, URZ, UPT, UP0 ;  /* 0x000000ff0500728c */ /* 0x000fd2000bf05300 */
[----:B------:R-:W-:Y:S05]  /*0110*/  BRA.U !UP0, `(.L_x_1) ;  /* 0x0000000108147547 */ /* 0x000fea000b800000 */
[----:B------:R-:W1:Y:S01]  /*0120*/  LDC.64 R2, c[0x0][0x888] ;  /* 0x00022200ff027b82 */ /* 0x000e620000000a00 */
[----:B------:R-:W1:Y:S02]  /*0130*/  LDCU.64 UR4, c[0x0][0x358] ;  /* 0x00006b00ff0477ac */ /* 0x000e640008000a00 */
[----:B-1----:R1:W5:Y:S01]  /*0140*/  LDG.E R73, desc[UR4][R2.64] ;  /* 0x0000000402497981 */ /* 0x002362000c1e1900 */
[----:B------:R-:W-:Y:S01]  /*0150*/  HFMA2 R162, -RZ, RZ, 0, 5.9604644775390625e-08 ;  /* 0x00000001ffa27431 */ /* 0x000fe200000001ff */
[----:B------:R-:W-:Y:S05]  /*0160*/  BRA `(.L_x_0) ;  /* 0x00000000000c7947 */ /* 0x000fea0003800000 */
.L_x_1:
[----:B------:R-:W1:Y:S01]  /*0170*/  LDCU UR4, c[0x0][0x880] ;  /* 0x00011000ff0477ac */ /* 0x000e620008000800 */
[----:B------:R-:W-:Y:S01]  /*0180*/  HFMA2 R162, -RZ, RZ, 0, 5.9604644775390625e-08 ;  /* 0x00000001ffa27431 */ /* 0x000fe200000001ff */
[----:B-1----:R-:W-:-:S07]  /*0190*/  MOV R73, UR4 ;  /* 0x0000000400497c02 */ /* 0x002fce0008000f00 */
.L_x_0:
[----:B------:R-:W2:Y:S02]  /*01a0*/  LDCU.64 UR4, c[0x0][0x8b0] ;  /* 0x00011600ff0477ac */ /* 0x000ea40008000a00 */
[----:B--2---:R-:W-:-:S04]  /*01b0*/  UISETP.NE.U32.AND UP0, UPT, UR4, URZ, UPT ;  /* 0x000000ff0400728c */ /* 0x004fc8000bf05070 */
[----:B------:R-:W-:-:S09]  /*01c0*/  UISETP.NE.AND.EX UP0, UPT, UR5, URZ, UPT, UP0 ;  /* 0x000000ff0500728c */ /* 0x000fd2000bf05300 */
[----:B------:R-:W-:Y:S05]  /*01d0*/  BRA.U UP0, `(.L_x_2) ;  /* 0x0000000100287547 */ /* 0x000fea000b800000 */
[----:B------:R-:W2:Y:S02]  /*01e0*/  LDCU.64 UR4, c[0x0][0x8a8] ;  /* 0x00011500ff0477ac */ /* 0x000ea40008000a00 */
[----:B--2---:R-:W-:-:S04]  /*01f0*/  UISETP.NE.U32.AND UP0, UPT, UR4, URZ, UPT ;  /* 0x000000ff0400728c */ /* 0x004fc8000bf05070 */
[----:B------:R-:W-:-:S09]  /*0200*/  UISETP.NE.AND.EX UP0, UPT, UR5, URZ, UPT, UP0 ;  /* 0x000000ff0500728c */ /* 0x000fd2000bf05300 */
[----:B------:R-:W-:Y:S05]  /*0210*/  BRA.U !UP0, `(.L_x_3) ;  /* 0x0000000108107547 */ /* 0x000fea000b800000 */
[----:B------:R-:W2:Y:S01]  /*0220*/  LDC.64 R70, c[0x0][0x8a8] ;  /* 0x00022a00ff467b82 */ /* 0x000ea20000000a00 */
[----:B------:R-:W2:Y:S02]  /*0230*/  LDCU.64 UR4, c[0x0][0x358] ;  /* 0x00006b00ff0477ac */ /* 0x000ea40008000a00 */
[----:B--2---:R2:W5:Y:S01]  /*0240*/  LDG.E R70, desc[UR4][R70.64] ;  /* 0x0000000446467981 */ /* 0x004562000c1e1900 */
[----:B------:R-:W-:Y:S05]  /*0250*/  BRA `(.L_x_2) ;  /* 0x0000000000087947 */ /* 0x000fea0003800000 */
.L_x_3:
[----:B------:R-:W2:Y:S02]  /*0260*/  LDCU UR4, c[0x0][0x8a0] ;  /* 0x00011400ff0477ac */ /* 0x000ea40008000800 */
[----:B--2---:R-:W-:Y:S02]  /*0270*/  MOV R70, UR4 ;  /* 0x0000000400467c02 */ /* 0x004fe40008000f00 */
.L_x_2:
[----:B------:R-:W-:Y:S01]  /*0280*/  IMAD.U32 R0, RZ, RZ, UR17 ;  /* 0x00000011ff007e24 */ /* 0x000fe2000f8e00ff */
[----:B------:R-:W-:Y:S04]  /*0290*/  BSSY.RECONVERGENT B0, `(.L_x_4) ;  /* 0x000000c000007945 */ /* 0x000fe80003800200 */
[C---:B------:R-:W-:Y:S02]  /*02a0*/  ISETP.NE.OR P3, PT, R0.reuse, 0x1, !P0 ;  /* 0x000000010000780c */ /* 0x040fe40004765670 */
[----:B------:R-:W-:-:S11]  /*02b0*/  ISETP.NE.OR P2, PT, R0, 0x3, !P0 ;  /* 0x000000030000780c */ /* 0x000fd60004745670 */
[----:B------:R-:W-:Y:S05]  /*02c0*/  @P3 BRA `(.L_x_5) ;  /* 0x0000000000203947 */ /* 0x000fea0003800000 */
[----:B------:R-:W3:Y:S02]  /*02d0*/  LDCU.64 UR4, c[0x0][0x348] ;  /* 0x00006900ff0477ac */ /* 0x000ee40008000a00 */
[----:B---3--:R-:W-:Y:S02]  /*02e0*/  UIADD3 UR6, UP1, UPT, UR4, 0x80, URZ ;  /* 0x0000008004067890 */ /* 0x008fe4000ff3e0ff */
[----:B------:R-:W-:Y:S02]  /*02f0*/  UIADD3 UR4, UP0, UPT, UR4, 0x180, URZ ;  /* 0x0000018004047890 */ /* 0x000fe4000ff1e0ff */
[----:B------:R-:W-:Y:S02]  /*0300*/  UIADD3.X UR7, UPT, UPT, URZ, UR5, URZ, UP1, !UPT ;  /* 0x00000005ff077290 */ /* 0x000fe40008ffe4ff */
[----:B------:R-:W-:-:S07]  /*0310*/  UIADD3.X UR5, UPT, UPT, URZ, UR5, URZ, UP0, !UPT ;  /* 0x00000005ff057290 */ /* 0x000fce00087fe4ff */
[----:B------:R3:W-:Y:S02]  /*0320*/  UTMACCTL.PF [UR6] ;  /* 0x00000000060079b9 */ /* 0x0007e40008040000 */
[----:B------:R3:W-:Y:S02]  /*0330*/  UTMACCTL.PF [UR4] ;  /* 0x00000000040079b9 */ /* 0x0007e40008040000 */
[----:B---3--:R-:W-:Y:S01]  /*0340*/  NOP ;  /* 0x0000000000007918 */ /* 0x008fe20000000000 */
.L_x_5:
[----:B------:R-:W-:Y:S05]  /*0350*/  BSYNC.RECONVERGENT B0 ;  /* 0x0000000000007941 */ /* 0x000fea0003800200 */
.L_x_4:
[----:B------:R-:W-:Y:S04]  /*0360*/  BSSY.RECONVERGENT B0, `(.L_x_6) ;  /* 0x000000a000007945 */ /* 0x000fe80003800200 */
        /* <DEDUP_REMOVED lines=9> */
.L_x_7:
[----:B------:R-:W-:Y:S05]  /*0400*/  BSYNC.RECONVERGENT B0 ;  /* 0x0000000000007941 */ /* 0x000fea0003800200 */
.L_x_6:
[----:B------:R-:W3:Y:S01]  /*0410*/  LDCU.64 UR4, c[0x0][0x888] ;  /* 0x00011100ff0477ac */ /* 0x000ee20008000a00 */
[----:B------:R-:W-:Y:S01]  /*0420*/  ISETP.NE.AND.EX P1, PT, RZ, UR9, PT, P1 ;  /* 0x00000009ff007c0c */ /* 0x000fe2000bf25310 */
[----:B------:R-:W-:Y:S01]  /*0430*/  UPLOP3.LUT UP4, UPT, UPT, UPT, UPT, 0x80, 0x8 ;  /* 0x000000000008789c */ /* 0x000fe20003f8f070 */
[----:B---3--:R-:W-:-:S04]  /*0440*/  ISETP.NE.U32.AND P2, PT, RZ, UR4, PT ;  /* 0x00000004ff007c0c */ /* 0x008fc8000bf45070 */
[----:B------:R-:W-:-:S13]  /*0450*/  ISETP.NE.AND.EX P2, PT, RZ, UR5, PT, P2 ;  /* 0x00000005ff007c0c */ /* 0x000fda000bf45320 */
[----:B------:R-:W-:Y:S05]  /*0460*/  @P2 BRA P1, `(.L_x_8) ;  /* 0x0000000000282947 */ /* 0x000fea0000800000 */
[----:B------:R-:W-:Y:S01]  /*0470*/  UISETP.NE.U32.AND UP0, UPT, UR8, URZ, UPT ;  /* 0x000000ff0800728c */ /* 0x000fe2000bf05070 */
[----:B-----5:R-:W-:Y:S01]  /*0480*/  FSETP.NEU.AND P1, PT, R73, RZ, PT ;  /* 0x000000ff4900720b */ /* 0x020fe20003f2d000 */
[----:B------:R-:W-:Y:S02]  /*0490*/  UISETP.NE.U32.AND UP2, UPT, UR4, URZ, UPT ;  /* 0x000000ff0400728c */ /* 0x000fe4000bf45070 */
[----:B------:R-:W-:Y:S02]  /*04a0*/  UISETP.NE.AND.EX UP1, UPT, UR9, URZ, UPT, UP0 ;  /* 0x000000ff0900728c */ /* 0x000fe4000bf25300 */
[----:B------:R-:W-:-:S04]  /*04b0*/  UISETP.NE.AND.EX UP0, UPT, UR5, URZ, UPT, UP2 ;  /* 0x000000ff0500728c */ /* 0x000fc8000bf05320 */
[----:B------:R-:W-:-:S04]  /*04c0*/  USEL UR4, URZ, 0xffffffff, UP0 ;  /* 0xffffffffff047887 */ /* 0x000fc80008000000 */
[----:B------:R-:W-:Y:S01]  /*04d0*/  VOTEU.ANY UP0, P1 ;  /* 0x0000000000ff7886 */ /* 0x000fe20000800100 */
[----:B------:R-:W-:-:S04]  /*04e0*/  @!UP1 USEL UR4, URZ, 0xffffffff, UP0 ;  /* 0xffffffffff049887 */ /* 0x000fc80008000000 */
[----:B------:R-:W-:-:S04]  /*04f0*/  ULOP3.LUT UR4, UR4, 0x1, URZ, 0xc0, !UPT ;  /* 0x0000000104047892 */ /* 0x000fc8000f8ec0ff */
[----:B------:R-:W-:-:S11]  /*0500*/  UISETP.NE.U32.AND UP4, UPT, UR4, 0x1, UPT ;  /* 0x000000010400788c */ /* 0x000fd6000bf85070 */
.L_x_8:
[----:B------:R-:W3:Y:S01]  /*0510*/  SHFL.IDX PT, R0, R163, RZ, 0x1f ;  /* 0x00001fffa3007589 */ /* 0x000ee200000e0000 */
[----:B------:R-:W-:-:S04]  /*0520*/  UISETP.NE.AND UP0, UPT, UR17, 0x2, UPT ;  /* 0x000000021100788c */ /* 0x000fc8000bf05270 */
[----:B------:R-:W-:Y:S02]  /*0530*/  UISETP.EQ.AND UP1, UPT, UR47, URZ, !UP0 ;  /* 0x000000ff2f00728c */ /* 0x000fe4000c722270 */
[----:B------:R-:W-:-:S04]  /*0540*/  USEL UR41, URZ, 0x1, UP0 ;  /* 0x00000001ff297887 */ /* 0x000fc80008000000 */
[----:B------:R-:W-:Y:S02]  /*0550*/  PLOP3.LUT P3, PT, P0, PT, UP1, 0x80, 0x8 ;  /* 0x000000000008781c */ /* 0x000fe4000076f018 */
[----:B---3--:R-:W-:-:S13]  /*0560*/  ISETP.NE.AND P1, PT, R0, RZ, PT ;  /* 0x000000ff0000720c */ /* 0x008fda0003f25270 */
[----:B------:R-:W-:Y:S05]  /*0570*/  @P1 BRA `(.L_x_9) ;  /* 0x00000000005c1947 */ /* 0x000fea0003800000 */
[----:B------:R-:W-:Y:S01]  /*0580*/  UMOV UR4, 0x400 ;  /* 0x0000040000047882 */ /* 0x000fe20000000000 */
[----:B------:R-:W-:Y:S01]  /*0590*/  UMOV UR8, 0x1 ;  /* 0x0000000100087882 */ /* 0x000fe20000000000 */
[----:B------:R-:W-:Y:S01]  /*05a0*/  UMOV UR6, 0x4 ;  /* 0x0000000400067882 */ /* 0x000fe20000000000 */
[----:B------:R-:W-:Y:S02]  /*05b0*/  ULEA UR4, UR45, UR4, 0x18 ;  /* 0x000000042d047291 */ /* 0x000fe4000f8ec0ff */
[----:B------:R-:W-:-:S04]  /*05c0*/  UIADD3 UR8, UPT, UPT, -UR8, 0x100000, URZ ;  /* 0x0010000008087890 */ /* 0x000fc8000fffe1ff */
[----:B------:R-:W-:Y:S02]  /*05d0*/  USHF.L.U32 UR9, UR8, 0xb, URZ ;  /* 0x0000000b08097899 */ /* 0x000fe400080006ff */
[----:B------:R-:W-:Y:S02]  /*05e0*/  USHF.L.U32 UR8, UR8, 0x1, URZ ;  /* 0x0000000108087899 */ /* 0x000fe400080006ff */
[----:B------:R-:W-:-:S04]  /*05f0*/  UIADD3 UR6, UPT, UPT, -UR6, 0x100000, URZ ;  /* 0x0010000006067890 */ /* 0x000fc8000fffe1ff */
[----:B------:R-:W-:Y:S02]  /*0600*/  USHF.L.U32 UR7, UR6, 0xb, URZ ;  /* 0x0000000b06077899 */ /* 0x000fe400080006ff */
[----:B------:R-:W-:Y:S01]  /*0610*/  USHF.L.U32 UR6, UR6, 0x1, URZ ;  /* 0x0000000106067899 */ /* 0x000fe200080006ff */
[----:B------:R-:W-:Y:S01]  /*0620*/  ELECT P1, URZ, PT ;  /* 0x0000000000ff782f */ /* 0x000fe20003820000 */
[----:B------:R-:W3:Y:S02]  /*0630*/  FENCE.VIEW.ASYNC.S ;  /* 0x00000000000073c6 */ /* 0x000ee40000000000 */
[----:B---3--:R3:W4:Y:S08]  /*0640*/  SYNCS.EXCH.64 URZ, [UR4], UR8 ;  /* 0x0000000804ff75b2 */ /* 0x0087300008000100 */
[----:B------:R3:W1:Y:S01]  /*0650*/  SYNCS.EXCH.64 URZ, [UR4+0x28], UR6 ;  /* 0x0000280604ff75b2 */ /* 0x0006620008000100 */
        /* <DEDUP_REMOVED lines=8> */
[----:B------:R-:W-:Y:S01]  /*06e0*/  NOP ;  /* 0x0000000000007918 */ /* 0x000fe20000000000 */
.L_x_9:
[----:B------:R-:W2:Y:S01]  /*06f0*/  SHFL.IDX PT, R0, R163, RZ, 0x1f ;  /* 0x00001fffa3007589 */ /* 0x000ea200000e0000 */
[----:B------:R-:W-:Y:S01]  /*0700*/  NOP ;  /* 0x0000000000007918 */ /* 0x000fe20000000000 */
[----:B--2---:R-:W-:-:S13]  /*0710*/  ISETP.NE.AND P1, PT, R0, 0x1, PT ;  /* 0x000000010000780c */ /* 0x004fda0003f25270 */
[----:B------:R-:W-:Y:S05]  /*0720*/  @P1 BRA `(.L_x_10) ;  /* 0x0000000000541947 */ /* 0x000fea0003800000 */
[----:B---3--:R-:W-:Y:S01]  /*0730*/  UMOV UR4, 0x400 ;  /* 0x0000040000047882 */ /* 0x008fe20000000000 */
        /* <DEDUP_REMOVED lines=10> */
[----:B------:R-:W2:Y:S02]  /*07e0*/  FENCE.VIEW.ASYNC.S ;  /* 0x00000000000073c6 */ /* 0x000ea40000000000 */
[----:B--2---:R2:W3:Y:S08]  /*07f0*/  SYNCS.EXCH.64 URZ, [UR4+0x50], UR8 ;  /* 0x0000500804ff75b2 */ /* 0x0044f00008000100 */
        /* <DEDUP_REMOVED lines=8> */
.L_x_10:
[----:B------:R-:W4:Y:S01]  /*0880*/  SHFL.IDX PT, R0, R163, RZ, 0x1f ;  /* 0x00001fffa3007589 */ /* 0x000f2200000e0000 */
[----:B------:R-:W-:Y:S01]  /*0890*/  NOP ;  /* 0x0000000000007918 */ /* 0x000fe20000000000 */
[----:B----4-:R-:W-:-:S13]  /*08a0*/  ISETP.NE.AND P1, PT, R0, 0x3, PT ;  /* 0x000000030000780c */ /* 0x010fda0003f25270 */
[----:B------:R-:W-:Y:S05]  /*08b0*/  @P1 BRA `(.L_x_11) ;  /* 0x00000000002c1947 */ /* 0x000fea0003800000 */
[----:B--23--:R-:W-:Y:S01]  /*08c0*/  UMOV UR6, 0x400 ;  /* 0x0000040000067882 */ /* 0x00cfe20000000000 */
[----:B------:R-:W-:Y:S01]  /*08d0*/  UMOV UR4, 0x20 ;  /* 0x0000002000047882 */ /* 0x000fe20000000000 */
[----:B------:R-:W-:Y:S02]  /*08e0*/  ULEA UR6, UR45, UR6, 0x18 ;  /* 0x000000062d067291 */ /* 0x000fe4000f8ec0ff */
[----:B------:R-:W-:-:S04]  /*08f0*/  UIADD3 UR4, UPT, UPT, -UR4, 0x100000, URZ ;  /* 0x0010000004047890 */ /* 0x000fc8000fffe1ff */
[----:B------:R-:W-:Y:S02]  /*0900*/  USHF.L.U32 UR5, UR4, 0xb, URZ ;  /* 0x0000000b04057899 */ /* 0x000fe400080006ff */
[----:B------:R-:W-:Y:S01]  /*0910*/  USHF.L.U32 UR4, UR4, 0x1, URZ ;  /* 0x0000000104047899 */ /* 0x000fe200080006ff */
[----:B------:R-:W-:Y:S01]  /*0920*/  ELECT P1, URZ, PT ;  /* 0x0000000000ff782f */ /* 0x000fe20003820000 */
[----:B------:R-:W2:Y:S10]  /*0930*/  FENCE.VIEW.ASYNC.S ;  /* 0x00000000000073c6 */ /* 0x000eb40000000000 */
[----:B--2---:R4:W2:Y:S01]  /*0940*/  SYNCS.EXCH.64 URZ, [UR6+0x90], UR4 ;  /* 0x0000900406ff75b2 */ /* 0x0048a20008000100 */
[----:B------:R4:W3:Y:S02]  /*0950*/  SYNCS.EXCH.64 URZ, [UR6+0x98], UR4 ;  /* 0x0000980406ff75b2 */ /* 0x0008e40008000100 */
[----:B----4-:R-:W-:Y:S01]  /*0960*/  NOP ;  /* 0x0000000000007918 */ /* 0x010fe20000000000 */
.L_x_11:
[----:B------:R-:W4:Y:S01]  /*0970*/  SHFL.IDX PT, R0, R163, RZ, 0x1f ;  /* 0x00001fffa3007589 */ /* 0x000f2200000e0000 */
[----:B------:R-:W-:Y:S01]  /*0980*/  NOP ;  /* 0x0000000000007918 */ /* 0x000fe20000000000 */
[----:B----4-:R-:W-:-:S13]  /*0990*/  ISETP.NE.AND P1, PT, R0, 0x4, PT ;  /* 0x000000040000780c */ /* 0x010fda0003f25270 */
[----:B------:R-:W-:Y:S05]  /*09a0*/  @P1 BRA `(.L_x_12) ;  /* 0x0000000000481947 */ /* 0x000fea0003800000 */
[----:B--23--:R-:W-:Y:S01]  /*09b0*/  UMOV UR4, 0x720 ;  /* 0x0000072000047882 */ /* 0x00cfe20000000000 */
[----:B------:R-:W-:Y:S01]  /*09c0*/  UMOV UR6, 0x400 ;  /* 0x0000040000067882 */ /* 0x000fe20000000000 */
[----:B------:R-:W-:Y:S01]  /*09d0*/  USEL UR4, UR4, 0x620, UP4 ;  /* 0x0000062004047887 */ /* 0x000fe2000a000000 */
        /* <DEDUP_REMOVED lines=10> */
[----:B--2---:R4:W2:Y:S08]  /*0a80*/  SYNCS.EXCH.64 URZ, [UR6+0xa0], UR8 ;  /* 0x0000a00806ff75b2 */ /* 0x0048b00008000100 */
[----:B------:R4:W3:Y:S01]  /*0a90*/  SYNCS.EXCH.64 URZ, [UR6+0xb0], UR4 ;  /* 0x0000b00406ff75b2 */ /* 0x0008e20008000100 */
[----:B------:R4:W1:Y:S01]  /*0aa0*/  SYNCS.EXCH.64 URZ, [UR6+0xa8], UR8 ;  /* 0x0000a80806ff75b2 */ /* 0x0008620008000100 */
[----:B------:R4:W1:Y:S02]  /*0ab0*/  SYNCS.EXCH.64 URZ, [UR6+0xb8], UR4 ;  /* 0x0000b80406ff75b2 */ /* 0x0008640008000100 */
[----:B----4-:R-:W-:Y:S01]  /*0ac0*/  NOP ;  /* 0x0000000000007918 */ /* 0x010fe20000000000 */
.L_x_12:
[----:B------:R-:W4:Y:S01]  /*0ad0*/  SHFL.IDX PT, R0, R163, RZ, 0x1f ;  /* 0x00001fffa3007589 */ /* 0x000f2200000e0000 */
[----:B------:R-:W-:Y:S01]  /*0ae0*/  NOP ;  /* 0x0000000000007918 */ /* 0x000fe20000000000 */
[----:B----4-:R-:W-:-:S13]  /*0af0*/  ISETP.NE.AND P1, PT, R0, 0x5, PT ;  /* 0x000000050000780c */ /* 0x010fda0003f25270 */
[----:B------:R-:W-:Y:S05]  /*0b00*/  @P1 BRA `(.L_x_13) ;  /* 0x0000000000441947 */ /* 0x000fea0003800000 */
[----:B--23--:R-:W-:Y:S01]  /*0b10*/  UMOV UR4, 0x400 ;  /* 0x0000040000047882 */ /* 0x00cfe20000000000 */
        /* <DEDUP_REMOVED lines=16> */
.L_x_13:
[----:B------:R-:W4:Y:S01]  /*0c20*/  SHFL.IDX PT, R0, R163, RZ, 0x1f ;  /* 0x00001fffa3007589 */ /* 0x000f2200000e0000 */
[----:B------:R-:W-:Y:S01]  /*0c30*/  ISETP.NE.OR P0, PT, RZ, UR17, !P0 ;  /* 0x00000011ff007c0c */ /* 0x000fe2000c705670 */
        /* <DEDUP_REMOVED lines=12> */
[----:B------:R4:W3:Y:S01]  /*0d00*/  SYNCS.EXCH.64 URZ, [UR4+0xf0], UR6 ;  /* 0x0000f00604ff75b2 */ /* 0x0008e20008000100 */
[----:B------:R4:W1:Y:S01]  /*0d10*/  SYNCS.EXCH.64 URZ, [UR4+0xe8], UR6 ;  /* 0x0000e80604ff75b2 */ /* 0x0008620008000100 */
[----:B------:R4:W1:Y:S02]  /*0d20*/  SYNCS.EXCH.64 URZ, [UR4+0xf8], UR6 ;  /* 0x0000f80604ff75b2 */ /* 0x0008640008000100 */
[----:B----4-:R-:W-:Y:S01]  /*0d30*/  NOP ;  /* 0x0000000000007918 */ /* 0x010fe20000000000 */
.L_x_14:
[----:B------:R-:W-:Y:S01]  /*0d40*/  VOTEU.ALL UP0, P0 ;  /* 0x0000000000ff7886 */ /* 0x000fe20000000000 */
[----:B--23--:R-:W-:Y:S01]  /*0d50*/  UMOV UR4, 0x20 ;  /* 0x0000002000047882 */ /* 0x00cfe20000000000 */
[----:B------:R-:W2:Y:S01]  /*0d60*/  LDCU UR7, c[0x0][0x36c] ;  /* 0x00006d80ff0777ac */ /* 0x000ea20008000800 */
[----:B------:R-:W-:Y:S01]  /*0d70*/  NOP ;  /* 0x0000000000007918 */ /* 0x000fe20000000000 */
[----:B------:R-:W-:Y:S01]  /*0d80*/  LOP3.LUT R0, R174, 0x1f, RZ, 0xc0, !PT ;  /* 0x0000001fae007812 */ /* 0x000fe200078ec0ff */
[----:B------:R-:W-:Y:S01]  /*0d90*/  @!UP0 UMOV UR6, 0x400 ;  /* 0x0000040000068882 */ /* 0x000fe20000000000 */
[----:B------:R-:W-:-:S04]  /*0da0*/  @!UP0 UIADD3 UR4, UPT, UPT, -UR4, 0x100000, URZ ;  /* 0x0010000004048890 */ /* 0x000fc8000fffe1ff */
[----:B------:R-:W-:Y:S02]  /*0db0*/  @!UP0 USHF.L.U32 UR5, UR4, 0xb, URZ ;  /* 0x0000000b04058899 */ /* 0x000fe400080006ff */
[----:B------:R-:W-:Y:S02]  /*0dc0*/  @!UP0 USHF.L.U32 UR4, UR4, 0x1, URZ ;  /* 0x0000000104048899 */ /* 0x000fe400080006ff */
[----:B------:R-:W-:Y:S01]  /*0dd0*/  @!UP0 ULEA UR6, UR45, UR6, 0x18 ;  /* 0x000000062d068291 */ /* 0x000fe2000f8ec0ff */
[----:B------:R-:W-:Y:S01]  /*0de0*/  VOTEU.ALL UP0, P0 ;  /* 0x0000000000ff7886 */ /* 0x000fe20000000000 */
[----:B------:R-:W-:Y:S02]  /*0df0*/  UISETP.NE.AND UP5, UPT, UR17, URZ, UPT ;  /* 0x000000ff1100728c */ /* 0x000fe4000bfa5270 */
[----:B--2---:R-:W-:Y:S01]  /*0e00*/  UISETP.EQ.U32.AND UP6, UPT, UR7, 0x1, UPT ;  /* 0x000000010700788c */ /* 0x004fe2000bfc2070 */
[----:B------:R-:W2:Y:S07]  /*0e10*/  FENCE.VIEW.ASYNC.S ;  /* 0x00000000000073c6 */ /* 0x000eae0000000000 */
[----:B--2---:R2:W3:Y:S01]  /*0e20*/  @!UP0 SYNCS.EXCH.64 URZ, [UR6+0x100], UR4 ;  /* 0x0001000406ff85b2 */ /* 0x0044e20008000100 */
[----:B------:R-:W-:Y:S05]  /*0e30*/  BRA.U !UP6, `(.L_x_15) ;  /* 0x000000010e087547 */ /* 0x000fea000b800000 */
[----:B-1-3--:R-:W-:Y:S01]  /*0e40*/  UCGABAR_ARV ;  /* 0x00000000000079c7 */ /* 0x00afe20008000000 */
[----:B------:R-:W-:Y:S05]  /*0e50*/  BRA `(.L_x_16) ;  /* 0x0000000000047947 */ /* 0x000fea0003800000 */
.L_x_15:
[----:B-1-3--:R-:W-:Y:S01]  /*0e60*/  NOP ;  /* 0x0000000000007918 */ /* 0x00afe20000000000 */
.L_x_16:
[----:B------:R-:W1:Y:S01]  /*0e70*/  S2UR UR16, SR_CTAID.X ;  /* 0x00000000001079c3 */ /* 0x000e620000002500 */
[----:B------:R-:W-:-:S05]  /*0e80*/  CS2R.32 R164, SR_CgaSize ;  /* 0x0000000000a47805 */ /* 0x000fca0000008a00 */
[----:B------:R-:W-:-:S05]  /*0e90*/  IMAD R164, R164, -0xa0, RZ ;  /* 0xffffff60a4a47824 */ /* 0x000fca00078e02ff */
[----:B--2---:R-:W-:-:S14]  /*0ea0*/  R2UR UR5, R164 ;  /* 0x00000000a40572ca */ /* 0x004fdc00000e0000 */
[----:B------:R-:W2:Y:S01]  /*0eb0*/  LDCU UR5, c[0x0][UR5+0x2b0] ;  /* 0x00005600050577ac */ /* 0x000ea20008000800 */
[----:B------:R-:W-:-:S05]  /*0ec0*/  CS2R.32 R164, SR_CgaSize ;  /* 0x0000000000a47805 */ /* 0x000fca0000008a00 */
[----:B------:R-:W-:-:S05]  /*0ed0*/  IMAD R164, R164, -0xa0, RZ ;  /* 0xffffff60a4a47824 */ /* 0x000fca00078e02ff */
[----:B------:R-:W-:-:S14]  /*0ee0*/  R2UR UR4, R164 ;  /* 0x00000000a40472ca */ /* 0x000fdc00000e0000 */
[----:B------:R-:W3:Y:S01]  /*0ef0*/  LDCU UR4, c[0x0][UR4+0x2b4] ;  /* 0x00005680040477ac */ /* 0x000ee20008000800 */
[----:B------:R-:W4:Y:S01]  /*0f00*/  S2UR UR20, SR_CTAID.Y ;  /* 0x00000000001479c3 */ /* 0x000f220000002600 */
[----:B------:R-:W-:-:S05]  /*0f10*/  CS2R.32 R164, SR_CgaSize ;  /* 0x0000000000a47805 */ /* 0x000fca0000008a00 */
[----:B------:R-:W-:-:S05]  /*0f20*/  IMAD R164, R164, -0xa0, RZ ;  /* 0xffffff60a4a47824 */ /* 0x000fca00078e02ff */
[----:B------:R-:W-:-:S14]  /*0f30*/  R2UR UR7, R164 ;  /* 0x00000000a40772ca */ /* 0x000fdc00000e0000 */
[----:B------:R-:W3:Y:S01]  /*0f40*/  LDCU UR7, c[0x0][UR7+0x2a0] ;  /* 0x00005400070777ac */ /* 0x000ee20008000800 */
[----:B------:R-:W-:-:S05]  /*0f50*/  CS2R.32 R164, SR_CgaSize ;  /* 0x0000000000a47805 */ /* 0x000fca0000008a00 */
[----:B------:R-:W-:-:S05]  /*0f60*/  IMAD R164, R164, -0xa0, RZ ;  /* 0xffffff60a4a47824 */ /* 0x000fca00078e02ff */
[----:B------:R-:W-:-:S14]  /*0f70*/  R2UR UR61, R164 ;  /* 0x00000000a43d72ca */ /* 0x000fdc00000e0000 */
[----:B------:R-:W3:Y:S01]  /*0f80*/  LDCU UR61, c[0x0][UR61+0x2a4] ;  /* 0x000054803d3d77ac */ /* 0x000ee20008000800 */
[----:B------:R-:W-:Y:S01]  /*0f90*/  UISETP.GT.U32.AND UP0, UPT, UR47, 0xffff, UPT ;  /* 0x0000ffff2f00788c */ /* 0x000fe2000bf04070 */
[----:B------:R-:W3:Y:S01]  /*0fa0*/  LDCU UR23, c[0x0][0xb24] ;  /* 0x00016480ff1777ac */ /* 0x000ee20008000800 */
[----:B------:R-:W3:Y:S01]  /*0fb0*/  LDCU UR42, c[0x0][0xb24] ;  /* 0x00016480ff2a77ac */ /* 0x000ee20008000800 */
[----:B-1----:R-:W-:Y:S01]  /*0fc0*/  I2FP.F32.U32 R3, UR16 ;  /* 0x0000001000037c45 */ /* 0x002fe20008201000 */
[----:B------:R-:W1:Y:S04]  /*0fd0*/  LDCU UR29, c[0x0][0xb30] ;  /* 0x00016600ff1d77ac */ /* 0x000e680008000800 */
[----:B--2---:R-:W-:Y:S01]  /*0fe0*/  FMUL R3, R3, UR5 ;  /* 0x0000000503037c20 */ /* 0x004fe20008400000 */
[----:B------:R-:W-:Y:S01]  /*0ff0*/  USHF.L.U32 UR22, UR45, 0xb, URZ ;  /* 0x0000000b2d167899 */ /* 0x000fe200080006ff */
[----:B----4-:R-:W-:Y:S01]  /*1000*/  I2FP.F32.U32 R2, UR20 ;  /* 0x0000001400027c45 */ /* 0x010fe20008201000 */
[----:B------:R-:W-:Y:S01]  /*1010*/  UMOV UR11, 0x55 ;  /* 0x00000055000b7882 */ /* 0x000fe20000000000 */
[----:B------:R-:W-:-:S02]  /*1020*/  USHF.L.U32 UR46, UR16, 0x7, URZ ;  /* 0x00000007102e7899 */ /* 0x000fc400080006ff */
[----:B------:R-:W2:Y:S01]  /*1030*/  F2I.U32.TRUNC.NTZ R3, R3 ;  /* 0x0000000300037305 */ /* 0x000ea2000020f000 */
[----:B------:R-:W-:Y:S01]  /*1040*/  USEL UR21, UR47, 0xffff, !UP0 ;  /* 0x0000ffff2f157887 */ /* 0x000fe2000c000000 */
[----:B---3--:R-:W-:-:S06]  /*1050*/  FMUL R2, R2, UR4 ;  /* 0x0000000402027c20 */ /* 0x008fcc0008400000 */
[----:B------:R-:W3:Y:S01]  /*1060*/  F2I.U32.TRUNC.NTZ R2, R2 ;  /* 0x0000000200027305 */ /* 0x000ee2000020f000 */
[----:B--2---:R-:W-:Y:S02]  /*1070*/  R2UR UR4, R3 ;  /* 0x00000000030472ca */ /* 0x004fe400000e0000 */
[----:B------:R-:W-:Y:S02]  /*1080*/  PRMT R3, RZ, 0x7610, R3 ;  /* 0x00007610ff037816 */ /* 0x000fe40000000003 */
[----:B---3--:R-:W-:Y:S02]  /*1090*/  R2UR UR6, R2 ;  /* 0x00000000020672ca */ /* 0x008fe400000e0000 */
[----:B------:R-:W-:-:S07]  /*10a0*/  PRMT R2, RZ, 0x7610, R2 ;  /* 0x00007610ff027816 */ /* 0x000fce0000000002 */
[----:B------:R-:W-:-:S04]  /*10b0*/  UIADD3 UR5, UPT, UPT, -UR4, URZ, URZ ;  /* 0x000000ff04057290 */ /* 0x000fc8000fffe1ff */
[----:B------:R-:W-:Y:S02]  /*10c0*/  UIMAD UR5, UR7, UR5, UR16 ;  /* 0x00000005070572a4 */ /* 0x000fe4000f8e0210 */
[----:B------:R-:W-:-:S04]  /*10d0*/  UIADD3 UR4, UPT, UPT, -UR6, URZ, URZ ;  /* 0x000000ff06047290 */ /* 0x000fc8000fffe1ff */
[----:B------:R-:W-:Y:S01]  /*10e0*/  IMAD.U32 R164, RZ, RZ, UR5 ;  /* 0x00000005ffa47e24 */ /* 0x000fe2000f8e00ff */
[----:B------:R-:W-:Y:S01]  /*10f0*/  UIMAD UR61, UR61, UR4, UR20 ;  /* 0x000000043d3d72a4 */ /* 0x000fe2000f8e0214 */
[----:B-1----:R-:W-:Y:S11]  /*1100*/  BRA.U UP5, `(.L_x_17) ;  /* 0x0000000105607547 */ /* 0x002ff6000b800000 */
[----:B------:R-:W-:-:S13]  /*1110*/  R2UR UR4, R164 ;  /* 0x00000000a40472ca */ /* 0x000fda00000e0000 */
[----:B------:R-:W-:Y:S02]  /*1120*/  UISETP.GT.U32.AND UP0, UPT, UR4, 0x1, UPT ;  /* 0x000000010400788c */ /* 0x000fe4000bf04070 */
[----:B------:R-:W-:Y:S02]  /*1130*/  ULOP3.LUT UR10, UR4, 0xfffffffe, URZ, 0xc0, !UPT ;  /* 0xfffffffe040a7892 */ /* 0x000fe4000f8ec0ff */
[----:B------:R-:W-:Y:S02]  /*1140*/  UISETP.NE.AND UP3, UPT, UR61, URZ, UP0 ;  /* 0x000000ff3d00728c */ /* 0x000fe40008765270 */
[----:B------:R-:W-:Y:S02]  /*1150*/  UISETP.NE.AND UP2, UPT, UR61, 0x1, UP0 ;  /* 0x000000013d00788c */ /* 0x000fe40008745270 */
[----:B------:R-:W-:Y:S02]  /*1160*/  UISETP.NE.AND UP1, UPT, UR61, 0x2, UP0 ;  /* 0x000000023d00788c */ /* 0x000fe40008725270 */
[----:B------:R-:W-:-:S02]  /*1170*/  UISETP.NE.AND UP0, UPT, UR61, 0x3, UP0 ;  /* 0x000000033d00788c */ /* 0x000fc40008705270 */
[----:B------:R-:W-:Y:S02]  /*1180*/  USEL UR6, URZ, 0x1, UP3 ;  /* 0x00000001ff067887 */ /* 0x000fe40009800000 */
[----:B------:R-:W-:Y:S02]  /*1190*/  USEL UR5, URZ, 0x4, UP2 ;  /* 0x00000004ff057887 */ /* 0x000fe40009000000 */
[----:B------:R-:W-:Y:S02]  /*11a0*/  USEL UR4, URZ, 0x10, UP1 ;  /* 0x00000010ff047887 */ /* 0x000fe40008800000 */
[----:B------:R-:W-:Y:S02]  /*11b0*/  USEL UR9, URZ, 0x40, UP0 ;  /* 0x00000040ff097887 */ /* 0x000fe40008000000 */
[----:B------:R-:W-:Y:S02]  /*11c0*/  USEL UR8, URZ, 0x2, UP3 ;  /* 0x00000002ff087887 */ /* 0x000fe40009800000 */
[----:B------:R-:W-:-:S02]  /*11d0*/  UIADD3 UR4, UPT, UPT, UR4, UR5, UR6 ;  /* 0x0000000504047290 */ /* 0x000fc4000fffe006 */
[----:B------:R-:W-:Y:S02]  /*11e0*/  USEL UR6, URZ, 0x20, UP1 ;  /* 0x00000020ff067887 */ /* 0x000fe40008800000 */
[----:B------:R-:W-:Y:S02]  /*11f0*/  USEL UR7, URZ, 0x8, UP2 ;  /* 0x00000008ff077887 */ /* 0x000fe40009000000 */
[----:B------:R-:W-:Y:S02]  /*1200*/  UIADD3 UR5, UPT, UPT, UR8, UR9, UR4 ;  /* 0x0000000908057290 */ /* 0x000fe4000fffe004 */
[----:B------:R-:W-:Y:S02]  /*1210*/  ULEA UR4, UR61, UR10, 0x1 ;  /* 0x0000000a3d047291 */ /* 0x000fe4000f8e08ff */
[----:B------:R-:W-:Y:S02]  /*1220*/  USEL UR8, URZ, 0x80, UP0 ;  /* 0x00000080ff087887 */ /* 0x000fe40008000000 */
[----:B------:R-:W-:-:S03]  /*1230*/  UIADD3 UR5, UPT, UPT, UR6, UR7, UR5 ;  /* 0x0000000706057290 */ /* 0x000fc6000fffe005 */
[----:B------:R-:W-:Y:S01]  /*1240*/  UMOV UR6, 0x3 ;  /* 0x0000000300067882 */ /* 0x000fe20000000000 */
[----:B------:R-:W-:Y:S02]  /*1250*/  UIADD3 UR5, UPT, UPT, UR5, UR8, URZ ;  /* 0x0000000805057290 */ /* 0x000fe4000fffe0ff */
[----:B------:R-:W-:-:S04]  /*1260*/  USHF.L.U32 UR4, UR6, UR4, URZ ;  /* 0x0000000406047299 */ /* 0x000fc800080006ff */
[----:B------:R-:W-:Y:S02]  /*1270*/  MOV R3, UR5 ;  /* 0x0000000500037c02 */ /* 0x000fe40008000f00 */
[----:B------:R-:W-:-:S07]  /*1280*/  IMAD.U32 R2, RZ, RZ, UR4 ;  /* 0x00000004ff027e24 */ /* 0x000fce000f8e00ff */
.L_x_17:
[----:B------:R-:W1:Y:S01]  /*1290*/  S2UR UR36, SR_CTAID.Z ;  /* 0x00000000002479c3 */ /* 0x000e620000002700 */
[----:B------:R-:W-:Y:S02]  /*12a0*/  UISETP.GE.AND UP0, UPT, UR23, 0x1, UPT ;  /* 0x000000011700788c */ /* 0x000fe4000bf06270 */
[----:B------:R-:W-:Y:S02]  /*12b0*/  ULOP3.LUT UR21, UR21, 0xffff, URZ, 0xc0, !UPT ;  /* 0x0000ffff15157892 */ /* 0x000fe4000f8ec0ff */
[----:B------:R-:W-:Y:S02]  /*12c0*/  UISETP.NE.AND UP3, UPT, UR17, 0x2, UPT ;  /* 0x000000021100788c */ /* 0x000fe4000bf65270 */
[----:B------:R-:W-:Y:S02]  /*12d0*/  ULOP3.LUT UR22, UR22, 0x3000, URZ, 0xc0, !UPT ;  /* 0x0000300016167892 */ /* 0x000fe4000f8ec0ff */
[----:B------:R-:W-:Y:S02]  /*12e0*/  ULOP3.LUT UR46, UR46, 0x80, URZ, 0xc0, !UPT ;  /* 0x000000802e2e7892 */ /* 0x000fe4000f8ec0ff */
[----:B------:R-:W-:Y:S01]  /*12f0*/  USHF.L.U32 UR21, UR11, UR21, URZ ;  /* 0x000000150b157299 */ /* 0x000fe200080006ff */
[----:B------:R-:W-:Y:S11]  /*1300*/  BRA.U !UP0, `(.L_x_18) ;  /* 0x0000000108d47547 */ /* 0x000ff6000b800000 */
[----:B------:R-:W2:Y:S01]  /*1310*/  LDCU.128 UR12, c[0x0][0xb10] ;  /* 0x00016200ff0c77ac */ /* 0x000ea20008000c00 */
[----:B------:R-:W3:Y:S01]  /*1320*/  LDCU UR6, c[0x0][0x370] ;  /* 0x00006e00ff0677ac */ /* 0x000ee20008000800 */
[----:B------:R-:W4:Y:S01]  /*1330*/  LDCU UR5, c[0x0][0x374] ;  /* 0x00006e80ff0577ac */ /* 0x000f220008000800 */
[----:B------:R-:W1:Y:S01]  /*1340*/  LDCU UR28, c[0x0][0xb0c] ;  /* 0x00016180ff1c77ac */ /* 0x000e620008000800 */
[----:B------:R-:W1:Y:S01]  /*1350*/  LDCU UR7, c[0x0][0xb20] ;  /* 0x00016400ff0777ac */ /* 0x000e620008000800 */
[----:B------:R-:W1:Y:S01]  /*1360*/  LDCU.64 UR8, c[0x0][0xb28] ;  /* 0x00016500ff0877ac */ /* 0x000e620008000a00 */
[----:B--2---:R-:W-:Y:S02]  /*1370*/  UISETP.NE.AND UP0, UPT, UR14, 0x1, UPT ;  /* 0x000000010e00788c */ /* 0x004fe4000bf05270 */
[----:B----4-:R-:W-:Y:S02]  /*1380*/  UIMAD.WIDE.U32 UR10, UR5, UR15, URZ ;  /* 0x0000000f050a72a5 */ /* 0x010fe4000f8e00ff */
[----:B---3--:R-:W-:-:S02]  /*1390*/  UIMAD.WIDE.U32 UR24, UR6, UR12, URZ ;  /* 0x0000000c061872a5 */ /* 0x008fc4000f8e00ff */
[----:B-1----:R-:W-:Y:S02]  /*13a0*/  UISETP.NE.AND UP1, UPT, UR28, 0x1, UPT ;  /* 0x000000011c00788c */ /* 0x002fe4000bf25270 */
[----:B------:R-:W-:Y:S01]  /*13b0*/  UISETP.NE.AND UP2, UPT, UR23, 0x1, UPT ;  /* 0x000000011700788c */ /* 0x000fe2000bf45270 */
[----:B------:R-:W-:Y:S02]  /*13c0*/  UMOV UR10, UR11 ;  /* 0x0000000b000a7c82 */ /* 0x000fe40008000000 */
[----:B------:R-:W-:Y:S01]  /*13d0*/  UMOV UR24, UR25 ;  /* 0x0000001900187c82 */ /* 0x000fe20008000000 */
[----:B------:R-:W-:Y:S02]  /*13e0*/  @UP0 USHF.R.U32.HI UR5, URZ, UR7, UR10 ;  /* 0x00000007ff050299 */ /* 0x000fe4000801160a */
[----:B------:R-:W-:Y:S02]  /*13f0*/  UIMAD.WIDE.U32 UR26, UR20, UR15, URZ ;  /* 0x0000000f141a72a5 */ /* 0x000fe4000f8e00ff */
[----:B------:R-:W-:-:S02]  /*1400*/  UIMAD.WIDE.U32 UR10, UR5, UR8, URZ ;  /* 0x00000008050a72a5 */ /* 0x000fc4000f8e00ff */
[----:B------:R-:W-:Y:S02]  /*1410*/  @UP1 USHF.R.U32.HI UR6, URZ, UR13, UR24 ;  /* 0x0000000dff061299 */ /* 0x000fe40008011618 */
[----:B------:R-:W-:Y:S02]  /*1420*/  UIMAD.WIDE.U32 UR18, UR16, UR12, URZ ;  /* 0x0000000c101272a5 */ /* 0x000fe4000f8e00ff */
[----:B------:R-:W-:Y:S01]  /*1430*/  UIMAD.WIDE.U32 UR24, UR6, UR8, URZ ;  /* 0x00000008061872a5 */ /* 0x000fe2000f8e00ff */
[----:B------:R-:W-:Y:S01]  /*1440*/  UMOV UR4, UR27 ;  /* 0x0000001b00047c82 */ /* 0x000fe20008000000 */
[----:B------:R-:W-:Y:S01]  /*1450*/  UMOV UR10, UR11 ;  /* 0x0000000b000a7c82 */ /* 0x000fe20008000000 */
[----:B------:R-:W-:Y:S02]  /*1460*/  USHF.R.U32.HI UR4, URZ, UR7, UR4 ;  /* 0x00000007ff047299 */ /* 0x000fe40008011604 */
[----:B------:R-:W-:Y:S02]  /*1470*/  @UP2 USHF.R.U32.HI UR5, URZ, UR9, UR10 ;  /* 0x00000009ff052299 */ /* 0x000fe4000801160a */
[----:B------:R-:W-:Y:S01]  /*1480*/  UMOV UR7, UR25 ;  /* 0x0000001900077c82 */ /* 0x000fe20008000000 */
[----:B------:R-:W-:Y:S01]  /*1490*/  UMOV UR18, UR19 ;  /* 0x0000001300127c82 */ /* 0x000fe20008000000 */
[----:B------:R-:W-:-:S02]  /*14a0*/  @UP2 USHF.R.U32.HI UR6, URZ, UR9, UR7 ;  /* 0x00000009ff062299 */ /* 0x000fc40008011607 */
[----:B------:R-:W-:Y:S02]  /*14b0*/  USHF.R.U32.HI UR13, URZ, UR13, UR18 ;  /* 0x0000000dff0d7299 */ /* 0x000fe40008011612 */
[----:B------:R-:W-:Y:S02]  /*14c0*/  USEL UR4, UR20, UR4, !UP0 ;  /* 0x0000000414047287 */ /* 0x000fe4000c000000 */
[----:B------:R-:W-:Y:S02]  /*14d0*/  UIMAD UR7, UR5, UR23, URZ ;  /* 0x00000017050772a4 */ /* 0x000fe4000f8e02ff */
[----:B------:R-:W-:Y:S02]  /*14e0*/  USEL UR5, UR16, UR13, !UP1 ;  /* 0x0000000d10057287 */ /* 0x000fe4000c800000 */
[----:B------:R-:W-:Y:S02]  /*14f0*/  UIMAD UR12, UR6, UR23, URZ ;  /* 0x00000017060c72a4 */ /* 0x000fe4000f8e02ff */
[----:B------:R-:W-:-:S02]  /*1500*/  UISETP.GE.AND UP0, UPT, UR4, UR7, UPT ;  /* 0x000000070400728c */ /* 0x000fc4000bf06270 */
[----:B------:R-:W-:Y:S02]  /*1510*/  UIMAD.WIDE.U32 UR10, UR4, UR8, URZ ;  /* 0x00000008040a72a5 */ /* 0x000fe4000f8e00ff */
[----:B------:R-:W-:Y:S02]  /*1520*/  UISETP.GE.OR UP0, UPT, UR5, UR12, UP0 ;  /* 0x0000000c0500728c */ /* 0x000fe40008706670 */
[----:B------:R-:W-:Y:S02]  /*1530*/  UIMAD.WIDE.U32 UR12, UR5, UR8, URZ ;  /* 0x00000008050c72a5 */ /* 0x000fe4000f8e00ff */
[----:B------:R-:W-:Y:S01]  /*1540*/  UIADD3 UR10, UPT, UPT, -UR4, URZ, URZ ;  /* 0x000000ff040a7290 */ /* 0x000fe2000fffe1ff */
[----:B------:R-:W-:Y:S01]  /*1550*/  UMOV UR8, UR11 ;  /* 0x0000000b00087c82 */ /* 0x000fe20008000000 */
[----:B------:R-:W-:Y:S02]  /*1560*/  UIADD3 UR11, UPT, UPT, -UR5, URZ, URZ ;  /* 0x000000ff050b7290 */ /* 0x000fe4000fffe1ff */
[----:B------:R-:W-:-:S03]  /*1570*/  USHF.R.U32.HI UR8, URZ, UR9, UR8 ;  /* 0x00000009ff087299 */ /* 0x000fc60008011608 */
[----:B------:R-:W-:Y:S01]  /*1580*/  @!UP0 UMOV UR7, UR13 ;  /* 0x0000000d00078c82 */ /* 0x000fe20008000000 */
[----:B------:R-:W-:Y:S02]  /*1590*/  UIMAD UR20, UR14, UR10, UR20 ;  /* 0x0000000a0e1472a4 */ /* 0x000fe4000f8e0214 */
[----:B------:R-:W-:Y:S02]  /*15a0*/  USEL UR8, UR4, UR8, !UP2 ;  /* 0x0000000804087287 */ /* 0x000fe4000d000000 */
[----:B------:R-:W-:Y:S02]  /*15b0*/  @!UP0 USHF.R.U32.HI UR7, URZ, UR9, UR7 ;  /* 0x00000009ff078299 */ /* 0x000fe40008011607 */
[----:B------:R-:W-:Y:S02]  /*15c0*/  UIADD3 UR9, UPT, UPT, -UR8, URZ, URZ ;  /* 0x000000ff08097290 */ /* 0x000fe4000fffe1ff */
[----:B------:R-:W-:Y:S02]  /*15d0*/  @!UP0 USEL UR7, UR5, UR7, !UP2 ;  /* 0x0000000705078287 */ /* 0x000fe4000d000000 */
[----:B------:R-:W-:-:S02]  /*15e0*/  UIMAD UR9, UR23, UR9, UR4 ;  /* 0x00000009170972a4 */ /* 0x000fc4000f8e0204 */
[----:B------:R-:W-:Y:S02]  /*15f0*/  @!UP0 UIADD3 UR8, UPT, UPT, UR8, -UR7, URZ ;  /* 0x8000000708088290 */ /* 0x000fe4000fffe0ff */
[----:B------:R-:W-:Y:S02]  /*1600*/  @!UP0 UIMAD UR6, UR9, UR6, UR7 ;  /* 0x00000006090682a4 */ /* 0x000fe4000f8e0207 */
[----:B------:R-:W-:Y:S02]  /*1610*/  @!UP0 UIMAD UR4, UR8, UR23, UR5 ;  /* 0x00000017080482a4 */ /* 0x000fe4000f8e0205 */
[----:B------:R-:W-:Y:S02]  /*1620*/  UIMAD UR16, UR28, UR11, UR16 ;  /* 0x0000000b1c1072a4 */ /* 0x000fe4000f8e0210 */
[----:B------:R-:W-:Y:S01]  /*1630*/  UIMAD UR20, UR4, UR14, UR20 ;  /* 0x0000000e041472a4 */ /* 0x000fe2000f8e0214 */
[----:B------:R-:W-:Y:S02]  /*1640*/  @!UP0 UMOV UR5, UR6 ;  /* 0x0000000600058c82 */ /* 0x000fe40008000000 */
[----:B------:R-:W-:-:S12]  /*1650*/  UIMAD UR16, UR5, UR28, UR16 ;  /* 0x0000001c051072a4 */ /* 0x000fd8000f8e0210 */
.L_x_18:
[----:B------:R-:W-:-:S09]  /*1660*/  UISETP.NE.AND UP0, UPT, UR29, 0x1, UPT ;  /* 0x000000011d00788c */ /* 0x000fd2000bf05270 */
[----:B------:R-:W-:Y:S05]  /*1670*/  BRA.U UP0, `(.L_x_19) ;  /* 0x0000000100447547 */ /* 0x000fea000b800000 */
[----:B------:R-:W2:Y:S01]  /*1680*/  LDCU.128 UR8, c[0x0][0xb10] ;  /* 0x00016200ff0877ac */ /* 0x000ea20008000c00 */
[----:B------:R-:W3:Y:S01]  /*1690*/  LDCU UR12, c[0x0][0xb0c] ;  /* 0x00016180ff0c77ac */ /* 0x000ee20008000800 */
[----:B------:R-:W4:Y:S01]  /*16a0*/  LDCU UR13, c[0x0][0xb20] ;  /* 0x00016400ff0d77ac */ /* 0x000f220008000800 */
[----:B--2---:R-:W-:Y:S02]  /*16b0*/  UIMAD.WIDE.U32 UR6, UR16, UR8, URZ ;  /* 0x00000008100672a5 */ /* 0x004fe4000f8e00ff */
[----:B------:R-:W-:Y:S02]  /*16c0*/  UIMAD.WIDE.U32 UR4, UR20, UR11, URZ ;  /* 0x0000000b140472a5 */ /* 0x000fe4000f8e00ff */
[----:B---3--:R-:W-:Y:S02]  /*16d0*/  UISETP.NE.AND UP1, UPT, UR12, 0x1, UPT ;  /* 0x000000010c00788c */ /* 0x008fe4000bf25270 */
[----:B------:R-:W-:Y:S01]  /*16e0*/  UISETP.NE.AND UP0, UPT, UR10, 0x1, UPT ;  /* 0x000000010a00788c */ /* 0x000fe2000bf05270 */
[----:B------:R-:W-:-:S02]  /*16f0*/  UMOV UR6, UR7 ;  /* 0x0000000700067c82 */ /* 0x000fc40008000000 */
[----:B------:R-:W-:Y:S01]  /*1700*/  UMOV UR4, UR5 ;  /* 0x0000000500047c82 */ /* 0x000fe20008000000 */
[----:B------:R-:W-:Y:S02]  /*1710*/  USHF.R.U32.HI UR6, URZ, UR9, UR6 ;  /* 0x00000009ff067299 */ /* 0x000fe40008011606 */
[----:B----4-:R-:W-:Y:S02]  /*1720*/  USHF.R.U32.HI UR4, URZ, UR13, UR4 ;  /* 0x0000000dff047299 */ /* 0x010fe40008011604 */
[----:B------:R-:W-:Y:S02]  /*1730*/  USEL UR5, UR16, UR6, !UP1 ;  /* 0x0000000610057287 */ /* 0x000fe4000c800000 */
[----:B------:R-:W-:-:S04]  /*1740*/  USEL UR4, UR20, UR4, !UP0 ;  /* 0x0000000414047287 */ /* 0x000fc8000c000000 */
[----:B------:R-:W-:Y:S02]  /*1750*/  UIADD3 UR6, UPT, UPT, UR5, -UR4, URZ ;  /* 0x8000000405067290 */ /* 0x000fe4000fffe0ff */
[----:B------:R-:W-:Y:S02]  /*1760*/  UIADD3 UR4, UPT, UPT, -UR5, UR4, URZ ;  /* 0x0000000405047290 */ /* 0x000fe4000fffe1ff */
[----:B------:R-:W-:Y:S02]  /*1770*/  UIMAD UR20, UR6, UR10, UR20 ;  /* 0x0000000a061472a4 */ /* 0x000fe4000f8e0214 */
[----:B------:R-:W-:-:S12]  /*1780*/  UIMAD UR16, UR4, UR12, UR16 ;  /* 0x0000000c041072a4 */ /* 0x000fd8000f8e0210 */
.L_x_19:
[----:B------:R-:W-:Y:S05]  /*1790*/  BRA.U !UP6, `(.L_x_20) ;  /* 0x000000010e0c7547 */ /* 0x000fea000b800000 */
[----:B------:R-:W-:Y:S01]  /*17a0*/  UCGABAR_WAIT ;  /* 0x0000000000007dc7 */ /* 0x000fe20008000000 */
[----:B------:R-:W-:Y:S01]  /*17b0*/  CCTL.IVALL ;  /* 0x00000000ff00798f */ /* 0x000fe20002000000 */
[----:B------:R-:W-:Y:S05]  /*17c0*/  BRA `(.L_x_21) ;  /* 0x0000000000047947 */ /* 0x000fea0003800000 */
.L_x_20:
[----:B------:R-:W-:Y:S06]  /*17d0*/  BAR.SYNC.DEFER_BLOCKING 0x0 ;  /* 0x0000000000007b1d */ /* 0x000fec0000010000 */
.L_x_21:
[----:B------:R-:W-:Y:S05]  /*17e0*/  BRA.U UP3, `(.L_x_22) ;  /* 0x0000001503007547 */ /* 0x000fea000b800000 */
[----:B------:R-:W2:Y:S01]  /*17f0*/  LDCU UR6, c[0x0][0x38c] ;  /* 0x00007180ff0677ac */ /* 0x000ea20008000800 */
[----:B------:R-:W-:Y:S01]  /*1800*/  PLOP3.LUT P1, PT, PT, PT, UP4, 0x80, 0x8 ;  /* 0x000000000008781c */ /* 0x000fe20003f2f048 */
[----:B------:R-:W-:Y:S01]  /*1810*/  IMAD.MOV.U32 R12, RZ, RZ, 0x1 ;  /* 0x00000001ff0c7424 */ /* 0x000fe200078e00ff */
[----:B------:R-:W-:Y:S02]  /*1820*/  ISETP.NE.AND P2, PT, R0, RZ, P3 ;  /* 0x000000ff0000720c */ /* 0x000fe40001f45270 */
[----:B------:R-:W-:Y:S02]  /*1830*/  CS2R R10, SRZ ;  /* 0x00000000000a7805 */ /* 0x000fe4000001ff00 */
[----:B------:R-:W-:Y:S01]  /*1840*/  PLOP3.LUT P1, PT, P1, PT, PT, 0x8, 0x80 ;  /* 0x000000000080781c */ /* 0x000fe20000f2e170 */
[----:B------:R-:W-:Y:S01]  /*1850*/  IMAD.MOV.U32 R9, RZ, RZ, RZ ;  /* 0x000000ffff097224 */ /* 0x000fe200078e00ff */
[----:B------:R-:W3:Y:S01]  /*1860*/  LDCU UR38, c[0x0][0x370] ;  /* 0x00006e00ff2677ac */ /* 0x000ee20008000800 */
[----:B------:R-:W-:Y:S01]  /*1870*/  IMAD.MOV.U32 R8, RZ, RZ, 0x1 ;  /* 0x00000001ff087424 */ /* 0x000fe200078e00ff */
[----:B------:R-:W4:Y:S01]  /*1880*/  LDCU.64 UR26, c[0x0][0x348] ;  /* 0x00006900ff1a77ac */ /* 0x000f220008000a00 */
[----:B------:R-:W-:Y:S01]  /*1890*/  ULEA.HI UR43, UR22, UR46, URZ, 0x19 ;  /* 0x0000002e162b7291 */ /* 0x000fe2000f8fc8ff */
[----:B------:R-:W1:Y:S01]  /*18a0*/  LDCU UR37, c[0x0][0x374] ;  /* 0x00006e80ff2577ac */ /* 0x000e620008000800 */
[----:B--2---:R-:W-:-:S02]  /*18b0*/  UIADD3 UR5, UPT, UPT, UR6, 0x7f, URZ ;  /* 0x0000007f06057890 */ /* 0x004fc4000fffe0ff */
[----:B------:R-:W-:Y:S02]  /*18c0*/  UIADD3 UR47, UPT, UPT, UR6, 0xfe, URZ ;  /* 0x000000fe062f7890 */ /* 0x000fe4000fffe0ff */
[----:B------:R-:W-:Y:S01]  /*18d0*/  USHF.R.S32.HI UR4, URZ, 0x1f, UR5 ;  /* 0x0000001fff047899 */ /* 0x000fe20008011405 */
[----:B------:R-:W-:-:S03]  /*18e0*/  UMOV UR7, URZ ;  /* 0x000000ff00077c82 */ /* 0x000fc60008000000 */
[----:B------:R-:W-:Y:S02]  /*18f0*/  ULEA.HI UR4, UR4, UR5, URZ, 0x7 ;  /* 0x0000000504047291 */ /* 0x000fe4000f8f38ff */
[----:B------:R-:W-:Y:S02]  /*1900*/  UIADD3 UR5, UPT, UPT, UR6, -0x1, URZ ;  /* 0xffffffff06057890 */ /* 0x000fe4000fffe0ff */
[----:B------:R-:W-:Y:S02]  /*1910*/  USHF.R.S32.HI UR40, URZ, 0x7, UR4 ;  /* 0x00000007ff287899 */ /* 0x000fe40008011404 */
[----:B------:R-:W-:Y:S02]  /*1920*/  UISETP.GE.U32.AND UP1, UPT, UR5, -0xff, UPT ;  /* 0xffffff010500788c */ /* 0x000fe4000bf26070 */
[----:B------:R-:W-:-:S04]  /*1930*/  UISETP.LT.U32.AND UP0, UPT, UR40, 0x5, UPT ;  /* 0x000000052800788c */ /* 0x000fc8000bf01070 */
[----:B------:R-:W-:Y:S02]  /*1940*/  USEL UR39, UR40, 0x5, UP0 ;  /* 0x0000000528277887 */ /* 0x000fe40008000000 */
[----:B------:R-:W-:Y:S02]  /*1950*/  UISETP.NE.AND UP0, UPT, UR17, URZ, UPT ;  /* 0x000000ff1100728c */ /* 0x000fe4000bf05270 */
[----:B------:R-:W-:Y:S02]  /*1960*/  UIADD3 UR4, UPT, UPT, UR39, -0x1, URZ ;  /* 0xffffffff27047890 */ /* 0x000fe4000fffe0ff */
[----:B------:R-:W-:Y:S02]  /*1970*/  @UP1 UIADD3 UR4, UPT, UPT, UR39, URZ, URZ ;  /* 0x000000ff27041290 */ /* 0x000fe4000fffe0ff */
[----:B------:R-:W-:Y:S02]  /*1980*/  USEL UR23, UR41, 0x2, UP0 ;  /* 0x0000000229177887 */ /* 0x000fe40008000000 */
[----:B------:R-:W-:-:S02]  /*1990*/  UIADD3 UR44, UPT, UPT, UR40, -UR39, URZ ;  /* 0x80000027282c7290 */ /* 0x000fc4000fffe0ff */
[----:B------:R-:W-:Y:S02]  /*19a0*/  UIADD3 UR25, UPT, UPT, UR4, 0x1, URZ ;  /* 0x0000000104197890 */ /* 0x000fe4000fffe0ff */
[----:B-1-34-:R-:W-:-:S12]  /*19b0*/  UIADD3 UR41, UPT, UPT, -UR4, URZ, URZ ;  /* 0x000000ff04297290 */ /* 0x01afd8000fffe1ff */
.L_x_42:
[----:B------:R-:W-:Y:S01]  /*19c0*/  UISETP.NE.AND UP0, UPT, UR45, URZ, UPT ;  /* 0x000000ff2d00728c */ /* 0x000fe2000bf05270 */
[----:B-1----:R-:W1:Y:S08]  /*19d0*/  S2UR UR45, SR_CgaCtaId ;  /* 0x00000000002d79c3 */ /* 0x002e700000008800 */
[----:B------:R-:W-:Y:S05]  /*19e0*/  BRA.U UP0, `(.L_x_23) ;  /* 0x0000000100347547 */ /* 0x000fea000b800000 */
[----:B------:R-:W2:Y:S01]  /*19f0*/  S2R R0, SR_CgaCtaId ;  /* 0x0000000000007919 */ /* 0x000ea20000008800 */
[----:B------:R-:W-:Y:S02]  /*1a00*/  MOV R3, 0x400 ;  /* 0x0000040000037802 */ /* 0x000fe40000000f00 */
[----:B------:R-:W-:Y:S02]  /*1a10*/  SHF.L.U32 R2, R8, 0x1f, RZ ;  /* 0x0000001f08027819 */ /* 0x000fe400000006ff */
[----:B--2---:R-:W-:-:S05]  /*1a20*/  LEA R0, R0, R3, 0x18 ;  /* 0x0000000300007211 */ /* 0x004fca00078ec0ff */
[----:B------:R-:W-:-:S04]  /*1a30*/  IMAD R3, R9, 0x8, R0 ;  /* 0x0000000809037824 */ /* 0x000fc800078e0200 */
[----:B------:R-:W2:Y:S02]  /*1a40*/  SYNCS.PHASECHK.TRANS64.TRYWAIT P0, [R3+URZ+0xf0], R2 ;  /* 0x0000f002030075a7 */ /* 0x000ea400080011ff */
[----:B--2---:R-:W-:Y:S05]  /*1a50*/  @!P0 BRA `(.L_x_24) ;  /* 0x000000a000c88947 */ /* 0x004fea0003800000 */
.L_x_145:
[----:B------:R-:W-:Y:S01]  /*1a60*/  VIADD R9, R9, 0x1 ;  /* 0x0000000109097836 */ /* 0x000fe20000000000 */
[----:B------:R2:W-:Y:S04]  /*1a70*/  SYNCS.ARRIVE.TRANS64.A1T0 RZ, [R3+URZ+0xe0], RZ ;  /* 0x0000e0ff03ff79a7 */ /* 0x0005e800081000ff */
[----:B------:R-:W-:-:S04]  /*1a80*/  ISETP.NE.AND P0, PT, R9, 0x2, PT ;  /* 0x000000020900780c */ /* 0x000fc80003f05270 */
[----:B------:R-:W-:Y:S02]  /*1a90*/  SEL R9, R9, RZ, P0 ;  /* 0x000000ff09097207 */ /* 0x000fe40000000000 */
[----:B--2---:R-:W-:-:S04]  /*1aa0*/  SEL R3, RZ, 0x1, P0 ;  /* 0x00000001ff037807 */ /* 0x004fc80000000000 */
[----:B------:R-:W-:-:S07]  /*1ab0*/  LOP3.LUT R8, R8, R3, RZ, 0x3c, !PT ;  /* 0x0000000308087212 */ /* 0x000fce00078e3cff */
.L_x_23:
[----:B------:R-:W-:Y:S01]  /*1ac0*/  UMOV UR6, 0x400 ;  /* 0x0000040000067882 */ /* 0x000fe20000000000 */
[----:B------:R-:W-:Y:S01]  /*1ad0*/  SHF.L.U32 R0, R12, 0x1f, RZ ;  /* 0x0000001f0c007819 */ /* 0x000fe200000006ff */
[----:B-1----:R-:W-:Y:S02]  /*1ae0*/  ULEA UR6, UR45, UR6, 0x18 ;  /* 0x000000062d067291 */ /* 0x002fe4000f8ec0ff */
[----:B------:R-:W-:Y:S02]  /*1af0*/  UISETP.GE.U32.AND UP0, UPT, UR47, 0xff, UPT ;  /* 0x000000ff2f00788c */ /* 0x000fe4000bf06070 */
[----:B------:R-:W-:Y:S02]  /*1b00*/  ULEA UR4, UR7, UR6, 0x3 ;  /* 0x0000000607047291 */ /* 0x000fe4000f8e18ff */
[----:B------:R-:W-:Y:S01]  /*1b10*/  ULEA UR11, UR20, UR46, 0x8 ;  /* 0x0000002e140b7291 */ /* 0x000fe2000f8e40ff */
[----:B------:R-:W-:-:S06]  /*1b20*/  UMOV UR13, URZ ;  /* 0x000000ff000d7c82 */ /* 0x000fcc0008000000 */
[----:B------:R1:W2:Y:S01]  /*1b30*/  SYNCS.PHASECHK.TRANS64.TRYWAIT P0, [UR4+0x28], R0 ;  /* 0x00002800ff0075a7 */ /* 0x0002a20008001104 */
[----:B------:R-:W-:-:S04]  /*1b40*/  ULEA.HI UR4, UR16, UR16, URZ, 0x1 ;  /* 0x0000001010047291 */ /* 0x000fc8000f8f08ff */
[----:B------:R-:W-:-:S04]  /*1b50*/  USHF.L.U32 UR4, UR4, 0x7, URZ ;  /* 0x0000000704047899 */ /* 0x000fc800080006ff */
[----:B------:R-:W-:-:S04]  /*1b60*/  ULOP3.LUT UR35, UR4, 0xffffff00, URZ, 0xc0, !UPT ;  /* 0xffffff0004237892 */ /* 0x000fc8000f8ec0ff */
[----:B------:R-:W-:Y:S01]  /*1b70*/  UIADD3 UR35, UPT, UPT, UR43, UR35, URZ ;  /* 0x000000232b237290 */ /* 0x000fe2000fffe0ff */
[----:B------:R-:W-:Y:S11]  /*1b80*/  BRA.U !UP0, `(.L_x_25) ;  /* 0x0000000108c47547 */ /* 0x000ff6000b800000 */
[----:B------:R-:W-:Y:S01]  /*1b90*/  UMOV UR16, UR41 ;  /* 0x0000002900107c82 */ /* 0x000fe20008000000 */
[----:B------:R-:W-:Y:S01]  /*1ba0*/  UMOV UR4, UR7 ;  /* 0x0000000700047c82 */ /* 0x000fe20008000000 */
[----:B------:R-:W-:-:S05]  /*1bb0*/  UMOV UR34, URZ ;  /* 0x000000ff00227c82 */ /* 0x000fca0008000000 */
.L_x_31:
[----:B------:R-:W-:Y:S01]  /*1bc0*/  ULEA UR33, UR4, UR6, 0x3 ;  /* 0x0000000604217291 */ /* 0x000fe2000f8e18ff */
[----:B------:R-:W-:Y:S01]  /*1bd0*/  @P3 MOV R2, 0x10000 ;  /* 0x0001000000023802 */ /* 0x000fe20000000f00 */
[----:B--234-:R-:W-:Y:S10]  /*1be0*/  @P0 BRA `(.L_x_26) ;  /* 0x00000000000c0947 */ /* 0x01cff40003800000 */
[----:B------:R-:W-:-:S04]  /*1bf0*/  SHF.L.U32 R3, R12, 0x1f, RZ ;  /* 0x0000001f0c037819 */ /* 0x000fc800000006ff */
[----:B------:R-:W2:Y:S02]  /*1c00*/  SYNCS.PHASECHK.TRANS64.TRYWAIT P0, [UR33+0x28], R3 ;  /* 0x00002803ff0075a7 */ /* 0x000ea40008001121 */
[----:B--2---:R-:W-:Y:S05]  /*1c10*/  @!P0 BRA `(.L_x_27) ;  /* 0x000000a0006c8947 */ /* 0x004fea0003800000 */
.L_x_26:
[----:B------:R2:W-:Y:S01]  /*1c20*/  @P3 SYNCS.ARRIVE.TRANS64 RZ, [UR33], R2 ;  /* 0x00000002ffff39a7 */ /* 0x0005e20008000021 */
[----:B------:R-:W-:Y:S02]  /*1c30*/  ULOP3.LUT UR5, UR23, 0x2, URZ, 0xfc, !UPT ;  /* 0x0000000217057892 */ /* 0x000fe4000f8efcff */
[----:B------:R-:W-:Y:S02]  /*1c40*/  UIADD3 UR16, UPT, UPT, UR16, 0x1, URZ ;  /* 0x0000000110107890 */ /* 0x000fe4000fffe0ff */
[----:B------:R-:W-:Y:S02]  /*1c50*/  UISETP.NE.AND UP0, UPT, UR5, 0x2, UPT ;  /* 0x000000020500788c */ /* 0x000fe4000bf05270 */
[----:B------:R-:W-:-:S07]  /*1c60*/  UISETP.NE.AND UP2, UPT, UR16, 0x1, UPT ;  /* 0x000000011000788c */ /* 0x000fce000bf45270 */
[----:B------:R-:W-:Y:S05]  /*1c70*/  BRA.U UP0, `(.L_x_28) ;  /* 0x0000000100047547 */ /* 0x000fea000b800000 */
[----:B------:R-:W-:Y:S05]  /*1c80*/  BPT.TRAP 0x1 ;  /* 0x000000040000795c */ /* 0x000fea0000300000 */
.L_x_28:
[----:B------:R-:W-:Y:S04]  /*1c90*/  BSSY.RECONVERGENT B0, `(.L_x_29) ;  /* 0x0000003000007945 */ /* 0x000fe80003800200 */
[----:B------:R-:W-:Y:S05]  /*1ca0*/  @!P2 BRA `(.L_x_30) ;  /* 0x000000000004a947 */ /* 0x000fea0003800000 */
[----:B------:R-:W-:Y:S05]  /*1cb0*/  BPT.TRAP 0x1 ;  /* 0x000000040000795c */ /* 0x000fea0000300000 */
.L_x_30:
[----:B------:R-:W-:Y:S05]  /*1cc0*/  BSYNC.RECONVERGENT B0 ;  /* 0x0000000000007941 */ /* 0x000fea0003800200 */
.L_x_29:
[----:B------:R-:W-:Y:S02]  /*1cd0*/  UIADD3 UR5, UPT, UPT, UR4, 0x1, URZ ;  /* 0x0000000104057890 */ /* 0x000fe4000fffe0ff */
[----:B------:R-:W-:Y:S02]  /*1ce0*/  UIADD3 UR14, UP1, UPT, UR26, 0x80, URZ ;  /* 0x000000801a0e7890 */ /* 0x000fe4000ff3e0ff */
[----:B------:R-:W-:Y:S02]  /*1cf0*/  UISETP.NE.AND UP0, UPT, UR5, 0x5, UPT ;  /* 0x000000050500788c */ /* 0x000fe4000bf05270 */
[----:B------:R-:W-:Y:S02]  /*1d00*/  ULOP3.LUT UR33, UR33, 0xfefffff8, URZ, 0xc0, !UPT ;  /* 0xfefffff821217892 */ /* 0x000fe4000f8ec0ff */
[----:B------:R-:W-:Y:S02]  /*1d10*/  USEL UR8, URZ, 0x1, UP0 ;  /* 0x00000001ff087887 */ /* 0x000fe40008000000 */
[----:B------:R-:W-:-:S02]  /*1d20*/  USEL UR7, UR5, URZ, UP0 ;  /* 0x000000ff05077287 */ /* 0x000fc40008000000 */
[----:B------:R-:W-:Y:S02]  /*1d30*/  UIADD3.X UR15, UPT, UPT, URZ, UR27, URZ, UP1, !UPT ;  /* 0x0000001bff0f7290 */ /* 0x000fe40008ffe4ff */
[----:B------:R-:W-:Y:S01]  /*1d40*/  ULEA UR5, UR7, UR6, 0x3 ;  /* 0x0000000607057291 */ /* 0x000fe2000f8e18ff */
[----:B------:R-:W-:Y:S01]  /*1d50*/  LOP3.LUT R12, R12, UR8, RZ, 0x3c, !PT ;  /* 0x000000080c0c7c12 */ /* 0x000fe2000f8e3cff */
[----:B------:R-:W-:Y:S02]  /*1d60*/  USHF.L.U32 UR8, UR4, 0xe, URZ ;  /* 0x0000000e04087899 */ /* 0x000fe400080006ff */
[----:B------:R-:W-:Y:S01]  /*1d70*/  UIADD3 UR4, UP0, UPT, UR26, 0x180, URZ ;  /* 0x000001801a047890 */ /* 0x000fe2000ff1e0ff */
[----:B-1----:R-:W-:Y:S01]  /*1d80*/  SHF.L.U32 R0, R12, 0x1f, RZ ;  /* 0x0000001f0c007819 */ /* 0x002fe200000006ff */
[----:B------:R-:W-:Y:S02]  /*1d90*/  ULOP3.LUT UR32, UR8, UR22, URZ, 0xfc, !UPT ;  /* 0x0000001608207292 */ /* 0x000fe4000f8efcff */
[----:B------:R-:W-:Y:S01]  /*1da0*/  UPRMT UR13, URZ, 0x5410, UR21 ;  /* 0x00005410ff0d7896 */ /* 0x000fe20008000015 */
[----:B------:R3:W4:Y:S01]  /*1db0*/  SYNCS.PHASECHK.TRANS64.TRYWAIT P0, [UR5+0x28], R0 ;  /* 0x00002800ff0075a7 */ /* 0x0007220008001105 */
[----:B------:R-:W-:-:S02]  /*1dc0*/  UIADD3 UR32, UPT, UPT, UR6, 0xc400, UR32 ;  /* 0x0000c40006207890 */ /* 0x000fc4000fffe020 */
[----:B------:R-:W-:Y:S02]  /*1dd0*/  UIADD3 UR8, UPT, UPT, UR6, 0x20400, UR8 ;  /* 0x0002040006087890 */ /* 0x000fe4000fffe008 */
[----:B------:R-:W-:Y:S01]  /*1de0*/  UIADD3.X UR5, UPT, UPT, URZ, UR27, URZ, UP0, !UPT ;  /* 0x0000001bff057290 */ /* 0x000fe200087fe4ff */
[----:B------:R-:W-:Y:S01]  /*1df0*/  UMOV UR18, 0x0 ;  /* 0x0000000000127882 */ /* 0x000fe20000000000 */
[----:B------:R-:W-:Y:S01]  /*1e00*/  UMOV UR19, 0x10000000 ;  /* 0x1000000000137882 */ /* 0x000fe20000000000 */
[----:B------:R-:W-:Y:S01]  /*1e10*/  UMOV UR10, UR34 ;  /* 0x00000022000a7c82 */ /* 0x000fe20008000000 */
[----:B------:R-:W-:Y:S01]  /*1e20*/  UMOV UR12, UR36 ;  /* 0x00000024000c7c82 */ /* 0x000fe20008000000 */
[----:B------:R-:W-:Y:S01]  /*1e30*/  UMOV UR9, UR33 ;  /* 0x0000002100097c82 */ /* 0x000fe20008000000 */
[----:B------:R1:W-:Y:S03]  /*1e40*/  UTMALDG.3D.MULTICAST.2CTA [UR32], [UR14], UR13, desc[UR18] ;  /* 0x000012200e0073b4 */ /* 0x0003e6000821180d */
[----:B------:R2:W-:Y:S01]  /*1e50*/  UTMALDG.3D.2CTA [UR8], [UR4], desc[UR18] ;  /* 0x00001208040075b4 */ /* 0x0005e20008211000 */
[----:B-1----:R-:W-:Y:S01]  /*1e60*/  UIADD3 UR34, UPT, UPT, UR34, 0x80, URZ ;  /* 0x0000008022227890 */ /* 0x002fe2000fffe0ff */
[----:B------:R-:W-:Y:S01]  /*1e70*/  UMOV UR13, UR25 ;  /* 0x00000019000d7c82 */ /* 0x000fe20008000000 */
[----:B--2---:R-:W-:Y:S01]  /*1e80*/  UMOV UR4, UR7 ;  /* 0x0000000700047c82 */ /* 0x004fe20008000000 */
[----:B------:R-:W-:Y:S09]  /*1e90*/  BRA.U UP2, `(.L_x_31) ;  /* 0xfffffffd02487547 */ /* 0x000ff2000b83ffff */
.L_x_25:
[----:B------:R-:W-:Y:S01]  /*1ea0*/  ULEA UR4, UR7, UR6, 0x3 ;  /* 0x0000000607047291 */ /* 0x000fe2000f8e18ff */
[----:B-1-3--:R-:W-:Y:S01]  /*1eb0*/  SHF.L.U32 R0, R12, 0x1f, RZ ;  /* 0x0000001f0c007819 */ /* 0x00afe200000006ff */
[----:B------:R-:W-:Y:S01]  /*1ec0*/  @!P1 SYNCS.ARRIVE.TRANS64.A1T0 RZ, [UR6+0x98], RZ ;  /* 0x000098ffffff99a7 */ /* 0x000fe20008100006 */
[----:B------:R-:W-:-:S06]  /*1ed0*/  UISETP.GT.AND UP0, UPT, UR40, UR39, UPT ;  /* 0x000000272800728c */ /* 0x000fcc000bf04270 */
[----:B--2-4-:R1:W2:Y:S03]  /*1ee0*/  SYNCS.PHASECHK.TRANS64.TRYWAIT P0, [UR4+0x28], R0 ;  /* 0x00002800ff0075a7 */ /* 0x0142a60008001104 */
[----:B------:R-:W-:Y:S05]  /*1ef0*/  BRA.U !UP0, `(.L_x_32) ;  /* 0x0000000108c47547 */ /* 0x000fea000b800000 */
[----:B------:R-:W-:Y:S01]  /*1f00*/  UIADD3 UR24, UPT, UPT, UR44, UR13, URZ ;  /* 0x0000000d2c187290 */ /* 0x000fe2000fffe0ff */
[----:B------:R-:W-:-:S11]  /*1f10*/  UMOV UR4, UR7 ;  /* 0x0000000700047c82 */ /* 0x000fd60008000000 */
.L_x_38:
[----:B------:R-:W-:Y:S01]  /*1f20*/  ULEA UR17, UR4, UR6, 0x3 ;  /* 0x0000000604117291 */ /* 0x000fe2000f8e18ff */
[----:B--2---:R-:W-:Y:S01]  /*1f30*/  @P3 MOV R2, 0x10000 ;  /* 0x0001000000023802 */ /* 0x004fe20000000f00 */
[----:B--2-4-:R-:W-:Y:S10]  /*1f40*/  @P0 BRA `(.L_x_33) ;  /* 0x00000000000c0947 */ /* 0x014ff40003800000 */
[----:B------:R-:W-:-:S04]  /*1f50*/  SHF.L.U32 R3, R12, 0x1f, RZ ;  /* 0x0000001f0c037819 */ /* 0x000fc800000006ff */
[----:B------:R-:W2:Y:S02]  /*1f60*/  SYNCS.PHASECHK.TRANS64.TRYWAIT P0, [UR17+0x28], R3 ;  /* 0x00002803ff0075a7 */ /* 0x000ea40008001111 */
[----:B--2---:R-:W-:Y:S05]  /*1f70*/  @!P0 BRA `(.L_x_34) ;  /* 0x0000009c00ac8947 */ /* 0x004fea0003800000 */
.L_x_33:
[----:B------:R2:W-:Y:S01]  /*1f80*/  @P3 SYNCS.ARRIVE.TRANS64 RZ, [UR17], R2 ;  /* 0x00000002ffff39a7 */ /* 0x0005e20008000011 */
[----:B------:R-:W-:-:S04]  /*1f90*/  ULOP3.LUT UR5, UR23, 0x2, URZ, 0xfc, !UPT ;  /* 0x0000000217057892 */ /* 0x000fc8000f8efcff */
[----:B------:R-:W-:-:S09]  /*1fa0*/  UISETP.NE.AND UP0, UPT, UR5, 0x2, UPT ;  /* 0x000000020500788c */ /* 0x000fd2000bf05270 */
[----:B------:R-:W-:Y:S05]  /*1fb0*/  BRA.U UP0, `(.L_x_35) ;  /* 0x0000000100047547 */ /* 0x000fea000b800000 */
[----:B------:R-:W-:Y:S05]  /*1fc0*/  BPT.TRAP 0x1 ;  /* 0x000000040000795c */ /* 0x000fea0000300000 */
.L_x_35:
[----:B------:R-:W-:Y:S04]  /*1fd0*/  BSSY.RECONVERGENT B0, `(.L_x_36) ;  /* 0x0000003000007945 */ /* 0x000fe80003800200 */
[----:B------:R-:W-:Y:S05]  /*1fe0*/  @!P2 BRA `(.L_x_37) ;  /* 0x000000000004a947 */ /* 0x000fea0003800000 */
[----:B------:R-:W-:Y:S05]  /*1ff0*/  BPT.TRAP 0x1 ;  /* 0x000000040000795c */ /* 0x000fea0000300000 */
.L_x_37:
[----:B------:R-:W-:Y:S05]  /*2000*/  BSYNC.RECONVERGENT B0 ;  /* 0x0000000000007941 */ /* 0x000fea0003800200 */
.L_x_36:
[----:B------:R-:W-:Y:S02]  /*2010*/  UIADD3 UR5, UPT, UPT, UR4, 0x1, URZ ;  /* 0x0000000104057890 */ /* 0x000fe4000fffe0ff */
[----:B------:R-:W-:Y:S02]  /*2020*/  USHF.L.U32 UR18, UR13, 0x7, URZ ;  /* 0x000000070d127899 */ /* 0x000fe400080006ff */
[----:B------:R-:W-:Y:S02]  /*2030*/  UISETP.NE.AND UP0, UPT, UR5, 0x5, UPT ;  /* 0x000000050500788c */ /* 0x000fe4000bf05270 */
[----:B------:R-:W-:Y:S02]  /*2040*/  ULOP3.LUT UR17, UR17, 0xfefffff8, URZ, 0xc0, !UPT ;  /* 0xfefffff811117892 */ /* 0x000fe4000f8ec0ff */
[----:B------:R-:W-:Y:S02]  /*2050*/  USEL UR8, URZ, 0x1, UP0 ;  /* 0x00000001ff087887 */ /* 0x000fe40008000000 */
[----:B------:R-:W-:-:S02]  /*2060*/  USEL UR7, UR5, URZ, UP0 ;  /* 0x000000ff05077287 */ /* 0x000fc40008000000 */
[----:B------:R-:W-:Y:S02]  /*2070*/  UIADD3 UR14, UP0, UPT, UR26, 0x180, URZ ;  /* 0x000001801a0e7890 */ /* 0x000fe4000ff1e0ff */
        /* <DEDUP_REMOVED lines=9> */
[----:B------:R-:W-:Y:S02]  /*2110*/  UIADD3.X UR5, UPT, UPT, URZ, UR27, URZ, UP1, !UPT ;  /* 0x0000001bff057290 */ /* 0x000fe40008ffe4ff */
[----:B------:R-:W-:Y:S02]  /*2120*/  UIADD3 UR8, UPT, UPT, UR6, 0x20400, UR8 ;  /* 0x0002040006087890 */ /* 0x000fe4000fffe008 */
[----:B------:R-:W-:Y:S01]  /*2130*/  UIADD3.X UR15, UPT, UPT, URZ, UR27, URZ, UP0, !UPT ;  /* 0x0000001bff0f7290 */ /* 0x000fe200087fe4ff */
[----:B------:R-:W-:Y:S01]  /*2140*/  UMOV UR28, 0x0 ;  /* 0x00000000001c7882 */ /* 0x000fe20000000000 */
[----:B------:R-:W-:Y:S01]  /*2150*/  UMOV UR29, 0x10000000 ;  /* 0x10000000001d7882 */ /* 0x000fe20000000000 */
[----:B------:R-:W-:Y:S01]  /*2160*/  UMOV UR19, UR35 ;  /* 0x0000002300137c82 */ /* 0x000fe20008000000 */
[----:B------:R-:W-:Y:S01]  /*2170*/  UMOV UR20, UR36 ;  /* 0x0000002400147c82 */ /* 0x000fe20008000000 */
[----:B------:R-:W-:Y:S01]  /*2180*/  UMOV UR12, UR36 ;  /* 0x00000024000c7c82 */ /* 0x000fe20008000000 */
[----:B------:R1:W-:Y:S01]  /*2190*/  UTMALDG.3D.MULTICAST.2CTA [UR16], [UR4], UR10, desc[UR28] ;  /* 0x00001c10040073b4 */ /* 0x0003e2000821180a */
[----:B------:R-:W-:Y:S01]  /*21a0*/  UMOV UR9, UR17 ;  /* 0x0000001100097c82 */ /* 0x000fe20008000000 */
[----:B------:R-:W-:-:S04]  /*21b0*/  UIADD3 UR13, UPT, UPT, UR13, 0x1, URZ ;  /* 0x000000010d0d7890 */ /* 0x000fc8000fffe0ff */
[----:B------:R-:W-:Y:S01]  /*21c0*/  UISETP.NE.AND UP0, UPT, UR13, UR24, UPT ;  /* 0x000000180d00728c */ /* 0x000fe2000bf05270 */
[----:B-1----:R-:W-:Y:S01]  /*21d0*/  UMOV UR10, UR18 ;  /* 0x00000012000a7c82 */ /* 0x002fe20008000000 */
[----:B------:R-:W-:Y:S01]  /*21e0*/  UMOV UR4, UR7 ;  /* 0x0000000700047c82 */ /* 0x000fe20008000000 */
[----:B------:R3:W-:Y:S06]  /*21f0*/  UTMALDG.3D.2CTA [UR8], [UR14], desc[UR28] ;  /* 0x00001c080e0075b4 */ /* 0x0007ec0008211000 */
[----:B---3--:R-:W-:Y:S05]  /*2200*/  BRA.U UP0, `(.L_x_38) ;  /* 0xfffffffd00447547 */ /* 0x008fea000b83ffff */
.L_x_32:
[C---:B------:R-:W-:Y:S01]  /*2210*/  LEA R3, R11.reuse, UR6, 0x3 ;  /* 0x000000060b037c11 */ /* 0x040fe2000f8e18ff */
[----:B------:R-:W-:Y:S01]  /*2220*/  NOP ;  /* 0x0000000000007918 */ /* 0x000fe20000000000 */
[----:B-1----:R-:W-:Y:S02]  /*2230*/  SHF.L.U32 R0, R10, 0x1f, RZ ;  /* 0x0000001f0a007819 */ /* 0x002fe400000006ff */
[----:B------:R-:W-:Y:S02]  /*2240*/  LEA R5, R11, UR6, 0x4 ;  /* 0x000000060b057c11 */ /* 0x000fe4000f8e20ff */
[----:B--2-4-:R-:W1:Y:S02]  /*2250*/  SYNCS.PHASECHK.TRANS64.TRYWAIT P0, [R3+URZ+0xa0], R0 ;  /* 0x0000a000030075a7 */ /* 0x014e6400080011ff */
[----:B-1----:R-:W-:Y:S05]  /*2260*/  @!P0 BRA `(.L_x_39) ;  /* 0x0000009c00088947 */ /* 0x002fea0003800000 */
.L_x_148:
[----:B------:R-:W2:Y:S01]  /*2270*/  LDS.128 R4, [R5+0x110] ;  /* 0x0001100005047984 */ /* 0x000ea20000000c00 */
[----:B------:R-:W-:Y:S01]  /*2280*/  UISETP.GE.AND UP0, UPT, UR42, 0x1, UPT ;  /* 0x000000012a00788c */ /* 0x000fe2000bf06270 */
[----:B------:R-:W-:Y:S01]  /*2290*/  @!PT LDS RZ, [RZ] ;  /* 0x00000000fffff984 */ /* 0x000fe20000000800 */
[----:B------:R-:W-:Y:S01]  /*22a0*/  @!PT LDS RZ, [RZ] ;  /* 0x00000000fffff984 */ /* 0x000fe20000000800 */
[----:B------:R-:W-:Y:S01]  /*22b0*/  @!PT LDS RZ, [RZ] ;  /* 0x00000000fffff984 */ /* 0x000fe20000000800 */
[----:B------:R-:W-:Y:S01]  /*22c0*/  @!PT LDS RZ, [RZ] ;  /* 0x00000000fffff984 */ /* 0x000fe20000000800 */
[----:B------:R3:W-:Y:S06]  /*22d0*/  MEMBAR.ALL.CTA ;  /* 0x0000000000007992 */ /* 0x0007ec0000008000 */
[----:B---3--:R-:W3:Y:S01]  /*22e0*/  FENCE.VIEW.ASYNC.S ;  /* 0x00000000000073c6 */ /* 0x008ee20000000000 */
[----:B--2---:R-:W-:-:S13]  /*22f0*/  LOP3.LUT P0, RZ, R6, 0x1, RZ, 0xc0, !PT ;  /* 0x0000000106ff7812 */ /* 0x004fda000780c0ff */
[----:B---3--:R-:W-:Y:S01]  /*2300*/  VOTEU.ANY UP1, P0 ;  /* 0x0000000000ff7886 */ /* 0x008fe20000020100 */
[----:B------:R-:W-:-:S13]  /*2310*/  PLOP3.LUT P0, PT, PT, PT, UP1, 0x80, 0x8 ;  /* 0x000000000008781c */ /* 0x000fda0003f0f018 */
[----:B-1----:R-:W-:Y:S02]  /*2320*/  @P0 LOP3.LUT R0, R5, 0xffff, RZ, 0xc0, !PT ;  /* 0x0000ffff05000812 */ /* 0x002fe400078ec0ff */
[----:B------:R-:W-:Y:S02]  /*2330*/  @P0 MOV R2, R4 ;  /* 0x0000000400020202 */ /* 0x000fe40000000f00 */
[----:B------:R-:W-:Y:S01]  /*2340*/  @P0 R2UR UR5, R0 ;  /* 0x00000000000502ca */ /* 0x000fe200000e0000 */
[----:B------:R-:W-:Y:S01]  /*2350*/  VIADD R0, R3, 0xb0 ;  /* 0x000000b003007836 */ /* 0x000fe20000000000 */
[----:B------:R-:W-:Y:S02]  /*2360*/  @P0 SHF.R.U32.HI R4, RZ, 0x10, R5 ;  /* 0x00000010ff040819 */ /* 0x000fe40000011605 */
[----:B------:R-:W-:Y:S02]  /*2370*/  @P0 R2UR UR8, R2 ;  /* 0x00000000020802ca */ /* 0x000fe400000e0000 */
[----:B------:R-:W-:-:S02]  /*2380*/  PRMT R0, RZ, 0x654, R0 ;  /* 0x00000654ff007816 */ /* 0x000fc40000000000 */
[----:B------:R-:W-:Y:S02]  /*2390*/  @P0 R2UR UR4, R4 ;  /* 0x00000000040402ca */ /* 0x000fe400000e0000 */
[----:B------:R1:W-:Y:S03]  /*23a0*/  SYNCS.ARRIVE.TRANS64.RED.A1T0 RZ, [R0+URZ], RZ ;  /* 0x000000ff00ff79a7 */ /* 0x0003e600081004ff */
[----:B------:R-:W-:-:S04]  /*23b0*/  @UP1 UMOV UR30, UR5 ;  /* 0x00000005001e1c82 */ /* 0x000fc80008000000 */
[----:B------:R-:W-:-:S04]  /*23c0*/  @UP1 UMOV UR31, UR8 ;  /* 0x00000008001f1c82 */ /* 0x000fc80008000000 */
[----:B------:R-:W-:Y:S01]  /*23d0*/  @UP1 UMOV UR36, UR4 ;  /* 0x0000000400241c82 */ /* 0x000fe20008000000 */
[----:B------:R-:W-:Y:S05]  /*23e0*/  BRA.U !UP0, `(.L_x_40) ;  /* 0x0000000108d47547 */ /* 0x000fea000b800000 */
[----:B------:R-:W2:Y:S01]  /*23f0*/  LDCU.128 UR12, c[0x0][0xb10] ;  /* 0x00016200ff0c77ac */ /* 0x000ea20008000c00 */
[----:B------:R-:W3:Y:S01]  /*2400*/  LDCU UR24, c[0x0][0xb20] ;  /* 0x00016400ff1877ac */ /* 0x000ee20008000800 */
[----:B------:R-:W4:Y:S01]  /*2410*/  LDCU UR20, c[0x0][0xb0c] ;  /* 0x00016180ff1477ac */ /* 0x000f220008000800 */
[----:B------:R-:W1:Y:S01]  /*2420*/  LDCU.64 UR10, c[0x0][0xb28] ;  /* 0x00016500ff0a77ac */ /* 0x000e620008000a00 */
[----:B------:R-:W-:Y:S02]  /*2430*/  UISETP.NE.AND UP3, UPT, UR42, 0x1, UPT ;  /* 0x000000012a00788c */ /* 0x000fe4000bf65270 */
[----:B--2---:R-:W-:Y:S02]  /*2440*/  UIMAD.WIDE.U32 UR8, UR37, UR15, URZ ;  /* 0x0000000f250872a5 */ /* 0x004fe4000f8e00ff */
[----:B------:R-:W-:Y:S02]  /*2450*/  UIMAD.WIDE.U32 UR4, UR38, UR12, URZ ;  /* 0x0000000c260472a5 */ /* 0x000fe4000f8e00ff */
[----:B------:R-:W-:-:S02]  /*2460*/  UISETP.NE.AND UP0, UPT, UR14, 0x1, UPT ;  /* 0x000000010e00788c */ /* 0x000fc4000bf05270 */
[----:B------:R-:W-:Y:S01]  /*2470*/  UIMAD.WIDE.U32 UR28, UR30, UR15, URZ ;  /* 0x0000000f1e1c72a5 */ /* 0x000fe2000f8e00ff */
[----:B------:R-:W-:Y:S02]  /*2480*/  UMOV UR8, UR9 ;  /* 0x0000000900087c82 */ /* 0x000fe40008000000 */
[----:B------:R-:W-:Y:S01]  /*2490*/  UMOV UR4, UR5 ;  /* 0x0000000500047c82 */ /* 0x000fe20008000000 */
[----:B---3--:R-:W-:Y:S02]  /*24a0*/  USHF.R.U32.HI UR8, URZ, UR24, UR8 ;  /* 0x00000018ff087299 */ /* 0x008fe40008011608 */
[----:B----4-:R-:W-:Y:S02]  /*24b0*/  UISETP.NE.AND UP2, UPT, UR20, 0x1, UPT ;  /* 0x000000011400788c */ /* 0x010fe4000bf45270 */
[----:B------:R-:W-:Y:S02]  /*24c0*/  USHF.R.U32.HI UR4, URZ, UR13, UR4 ;  /* 0x0000000dff047299 */ /* 0x000fe40008011604 */
[----:B------:R-:W-:-:S02]  /*24d0*/  USEL UR5, UR37, UR8, !UP0 ;  /* 0x0000000825057287 */ /* 0x000fc4000c000000 */
[----:B------:R-:W-:Y:S02]  /*24e0*/  USEL UR8, UR38, UR4, !UP2 ;  /* 0x0000000426087287 */ /* 0x000fe4000d000000 */
[----:B-1----:R-:W-:Y:S01]  /*24f0*/  UIMAD.WIDE.U32 UR16, UR5, UR10, URZ ;  /* 0x0000000a051072a5 */ /* 0x002fe2000f8e00ff */
[----:B------:R-:W-:Y:S01]  /*2500*/  UMOV UR4, UR29 ;  /* 0x0000001d00047c82 */ /* 0x000fe20008000000 */
[----:B------:R-:W-:Y:S02]  /*2510*/  UIMAD.WIDE.U32 UR18, UR31, UR12, URZ ;  /* 0x0000000c1f1272a5 */ /* 0x000fe4000f8e00ff */
[----:B------:R-:W-:-:S03]  /*2520*/  UIMAD.WIDE.U32 UR28, UR8, UR10, URZ ;  /* 0x0000000a081c72a5 */ /* 0x000fc6000f8e00ff */
[----:B------:R-:W-:Y:S01]  /*2530*/  UMOV UR16, UR17 ;  /* 0x0000001100107c82 */ /* 0x000fe20008000000 */
[----:B------:R-:W-:Y:S02]  /*2540*/  USHF.R.U32.HI UR4, URZ, UR24, UR4 ;  /* 0x00000018ff047299 */ /* 0x000fe40008011604 */
[----:B------:R-:W-:Y:S01]  /*2550*/  @UP3 USHF.R.U32.HI UR5, URZ, UR11, UR16 ;  /* 0x0000000bff053299 */ /* 0x000fe20008011610 */
[----:B------:R-:W-:Y:S01]  /*2560*/  UMOV UR18, UR19 ;  /* 0x0000001300127c82 */ /* 0x000fe20008000000 */
[----:B------:R-:W-:Y:S01]  /*2570*/  UMOV UR28, UR29 ;  /* 0x0000001d001c7c82 */ /* 0x000fe20008000000 */
[----:B------:R-:W-:Y:S02]  /*2580*/  USHF.R.U32.HI UR13, URZ, UR13, UR18 ;  /* 0x0000000dff0d7299 */ /* 0x000fe40008011612 */
[----:B------:R-:W-:Y:S02]  /*2590*/  USEL UR4, UR30, UR4, !UP0 ;  /* 0x000000041e047287 */ /* 0x000fe4000c000000 */
[----:B------:R-:W-:-:S02]  /*25a0*/  @UP3 USHF.R.U32.HI UR8, URZ, UR11, UR28 ;  /* 0x0000000bff083299 */ /* 0x000fc4000801161c */
[----:B------:R-:W-:Y:S02]  /*25b0*/  UIMAD UR9, UR42, UR5, URZ ;  /* 0x000000052a0972a4 */ /* 0x000fe4000f8e02ff */
[----:B------:R-:W-:Y:S02]  /*25c0*/  USEL UR5, UR31, UR13, !UP2 ;  /* 0x0000000d1f057287 */ /* 0x000fe4000d000000 */
[----:B------:R-:W-:Y:S02]  /*25d0*/  UIMAD UR12, UR42, UR8, URZ ;  /* 0x000000082a0c72a4 */ /* 0x000fe4000f8e02ff */
[----:B------:R-:W-:Y:S02]  /*25e0*/  UISETP.GE.AND UP0, UPT, UR4, UR9, UPT ;  /* 0x000000090400728c */ /* 0x000fe4000bf06270 */
[----:B------:R-:W-:Y:S02]  /*25f0*/  UIMAD.WIDE.U32 UR16, UR4, UR10, URZ ;  /* 0x0000000a041072a5 */ /* 0x000fe4000f8e00ff */
[----:B------:R-:W-:-:S02]  /*2600*/  UISETP.GE.OR UP0, UPT, UR5, UR12, UP0 ;  /* 0x0000000c0500728c */ /* 0x000fc40008706670 */
        /* <DEDUP_REMOVED lines=19> */
.L_x_40:
[----:B------:R-:W2:Y:S02]  /*2740*/  LDCU UR4, c[0x0][0xb30] ;  /* 0x00016600ff0477ac */ /* 0x000ea40008000800 */
[----:B--2---:R-:W-:-:S09]  /*2750*/  UISETP.NE.AND UP0, UPT, UR4, 0x1, UPT ;  /* 0x000000010400788c */ /* 0x004fd2000bf05270 */
        /* <DEDUP_REMOVED lines=18> */
.L_x_41:
[----:B------:R-:W-:Y:S01]  /*2880*/  VIADD R11, R11, 0x1 ;  /* 0x000000010b0b7836 */ /* 0x000fe20000000000 */
[----:B------:R-:W-:Y:S01]  /*2890*/  R2UR UR4, R164 ;  /* 0x00000000a40472ca */ /* 0x000fe200000e0000 */
[----:B------:R-:W-:Y:S01]  /*28a0*/  UIADD3 UR20, UPT, UPT, UR30, UR61, URZ ;  /* 0x0000003d1e147290 */ /* 0x000fe2000fffe0ff */
[----:B------:R-:W-:Y:S02]  /*28b0*/  PLOP3.LUT P1, PT, PT, PT, PT, 0x80, 0x8 ;  /* 0x000000000008781c */ /* 0x000fe40003f2f070 */
[----:B------:R-:W-:-:S04]  /*28c0*/  ISETP.NE.AND P0, PT, R11, 0x2, PT ;  /* 0x000000020b00780c */ /* 0x000fc80003f05270 */
[----:B------:R-:W-:Y:S02]  /*28d0*/  SEL R3, RZ, 0x1, P0 ;  /* 0x00000001ff037807 */ /* 0x000fe40000000000 */
[----:B------:R-:W-:Y:S02]  /*28e0*/  SEL R11, R11, RZ, P0 ;  /* 0x000000ff0b0b7207 */ /* 0x000fe40000000000 */
[----:B------:R-:W-:Y:S01]  /*28f0*/  LOP3.LUT R10, R10, R3, RZ, 0x3c, !PT ;  /* 0x000000030a0a7212 */ /* 0x000fe200078e3cff */
[----:B------:R-:W-:Y:S01]  /*2900*/  UIADD3 UR16, UPT, UPT, UR31, UR4, URZ ;  /* 0x000000041f107290 */ /* 0x000fe2000fffe0ff */
[----:B------:R-:W-:Y:S11]  /*2910*/  BRA.U UP1, `(.L_x_42) ;  /* 0xfffffff101287547 */ /* 0x000ff6000b83ffff */
[----:B------:R-:W-:Y:S01]  /*2920*/  UIADD3 UR8, UPT, UPT, UR6, 0x28, URZ ;  /* 0x0000002806087890 */ /* 0x000fe2000fffe0ff */
[----:B------:R-:W-:-:S03]  /*2930*/  SHF.L.U32 R3, R12, 0x1f, RZ ;  /* 0x0000001f0c037819 */ /* 0x000fc600000006ff */
[----:B------:R-:W-:-:S09]  /*2940*/  ULEA UR4, UR7, UR8, 0x3 ;  /* 0x0000000807047291 */ /* 0x000fd2000f8e18ff */
[----:B------:R-:W2:Y:S02]  /*2950*/  SYNCS.PHASECHK.TRANS64.TRYWAIT P0, [UR4], R3 ;  /* 0x00000003ff0075a7 */ /* 0x000ea40008001104 */
[----:B--2---:R-:W-:Y:S05]  /*2960*/  @!P0 BRA `(.L_x_43) ;  /* 0x00000094005c8947 */ /* 0x004fea0003800000 */
.L_x_150:
[----:B------:R-:W-:-:S04]  /*2970*/  UIADD3 UR4, UPT, UPT, UR7, 0x1, URZ ;  /* 0x0000000107047890 */ /* 0x000fc8000fffe0ff */
[----:B------:R-:W-:-:S04]  /*2980*/  UISETP.NE.AND UP0, UPT, UR4, 0x5, UPT ;  /* 0x000000050400788c */ /* 0x000fc8000bf05270 */
[----:B------:R-:W-:Y:S02]  /*2990*/  USEL UR6, URZ, 0x1, UP0 ;  /* 0x00000001ff067887 */ /* 0x000fe40008000000 */
[----:B------:R-:W-:-:S04]  /*29a0*/  USEL UR4, UR4, URZ, UP0 ;  /* 0x000000ff04047287 */ /* 0x000fc80008000000 */
[----:B------:R-:W-:Y:S01]  /*29b0*/  ULEA UR5, UR4, UR8, 0x3 ;  /* 0x0000000804057291 */ /* 0x000fe2000f8e18ff */
[----:B------:R-:W-:-:S04]  /*29c0*/  LOP3.LUT R2, R12, UR6, RZ, 0x3c, !PT ;  /* 0x000000060c027c12 */ /* 0x000fc8000f8e3cff */
[----:B-1----:R-:W-:-:S04]  /*29d0*/  SHF.L.U32 R3, R2, 0x1f, RZ ;  /* 0x0000001f02037819 */ /* 0x002fc800000006ff */
[----:B------:R-:W1:Y:S02]  /*29e0*/  SYNCS.PHASECHK.TRANS64.TRYWAIT P0, [UR5], R3 ;  /* 0x00000003ff0075a7 */ /* 0x000e640008001105 */
[----:B-1----:R-:W-:Y:S05]  /*29f0*/  @!P0 BRA `(.L_x_44) ;  /* 0x0000009400508947 */ /* 0x002fea0003800000 */
.L_x_152:
        /* <DEDUP_REMOVED lines=9> */
.L_x_154:
        /* <DEDUP_REMOVED lines=9> */
.L_x_156:
[----:B------:R-:W-:-:S04]  /*2b20*/  UIADD3 UR4, UPT, UPT, UR4, 0x1, URZ ;  /* 0x0000000104047890 */ /* 0x000fc8000fffe0ff */
[----:B------:R-:W-:-:S04]  /*2b30*/  UISETP.NE.AND UP0, UPT, UR4, 0x5, UPT ;  /* 0x000000050400788c */ /* 0x000fc8000bf05270 */
[----:B------:R-:W-:Y:S02]  /*2b40*/  USEL UR5, URZ, 0x1, UP0 ;  /* 0x00000001ff057887 */ /* 0x000fe40008000000 */
[----:B------:R-:W-:-:S04]  /*2b50*/  USEL UR4, UR4, URZ, UP0 ;  /* 0x000000ff04047287 */ /* 0x000fc80008000000 */
[----:B------:R-:W-:Y:S01]  /*2b60*/  ULEA UR4, UR4, UR8, 0x3 ;  /* 0x0000000804047291 */ /* 0x000fe2000f8e18ff */
[----:B-1----:R-:W-:-:S04]  /*2b70*/  LOP3.LUT R3, R2, UR5, RZ, 0x3c, !PT ;  /* 0x0000000502037c12 */ /* 0x002fc8000f8e3cff */
[----:B------:R-:W-:Y:S01]  /*2b80*/  SHF.L.U32 R3, R3, 0x1f, RZ ;  /* 0x0000001f03037819 */ /* 0x000fe200000006ff */
[----:B------:R-:W-:-:S07]  /*2b90*/  IMAD.U32 R0, RZ, RZ, UR4 ;  /* 0x00000004ff007e24 */ /* 0x000fce000f8e00ff */
.L_x_47:
[----:B-1----:R1:W2:Y:S02]  /*2ba0*/  SYNCS.PHASECHK.TRANS64.TRYWAIT P0, [R0+URZ], R3 ;  /* 0x00000003000075a7 */ /* 0x0022a400080011ff */
[----:B--2---:R-:W-:Y:S05]  /*2bb0*/  @!P0 NANOSLEEP.SYNCS 0x989680 ;  /* 0x009896800000895d */ /* 0x004fea0003900000 */
[----:B------:R-:W2:Y:S02]  /*2bc0*/  @!P0 SYNCS.PHASECHK.TRANS64 P0, [R0+URZ], R3 ;  /* 0x00000003000085a7 */ /* 0x000ea400080010ff */
[----:B--2---:R-:W-:Y:S05]  /*2bd0*/  @P0 EXIT ;  /* 0x000000000000094d */ /* 0x004fea0003800000 */
[----:B------:R-:W-:Y:S05]  /*2be0*/  BRA `(.L_x_47) ;  /* 0xfffffffc00ec7947 */ /* 0x000fea000383ffff */
.L_x_22:
[----:B------:R-:W-:-:S04]  /*2bf0*/  UISETP.NE.AND UP0, UPT, UR45, URZ, UPT ;  /* 0x000000ff2d00728c */ /* 0x000fc8000bf05270 */
[----:B------:R-:W-:-:S09]  /*2c00*/  UISETP.NE.OR UP0, UPT, UR17, 0x1, UP0 ;  /* 0x000000011100788c */ /* 0x000fd20008705670 */
[----:B------:R-:W-:Y:S05]  /*2c10*/  BRA.U UP0, `(.L_x_48) ;  /* 0x0000000500487547 */ /* 0x000fea000b800000 */
[----:B------:R-:W-:Y:S01]  /*2c20*/  ISETP.GE.U32.AND P2, PT, R0, 0x8, PT ;  /* 0x000000080000780c */ /* 0x000fe20003f46070 */
[----:B------:R-:W-:Y:S01]  /*2c30*/  IMAD.MOV.U32 R12, RZ, RZ, 0x1 ;  /* 0x00000001ff0c7424 */ /* 0x000fe200078e00ff */
[----:B------:R-:W-:Y:S02]  /*2c40*/  CS2R R10, SRZ ;  /* 0x00000000000a7805 */ /* 0x000fe4000001ff00 */
[----:B------:R-:W-:Y:S01]  /*2c50*/  CS2R R8, SRZ ;  /* 0x0000000000087805 */ /* 0x000fe2000001ff00 */
[----:B------:R-:W-:Y:S01]  /*2c60*/  UMOV UR6, 0x400 ;  /* 0x0000040000067882 */ /* 0x000fe20000000000 */
[----:B------:R-:W-:Y:S01]  /*2c70*/  UMOV UR5, URZ ;  /* 0x000000ff00057c82 */ /* 0x000fe20008000000 */
[----:B------:R-:W-:-:S12]  /*2c80*/  ULEA UR6, UR45, UR6, 0x18 ;  /* 0x000000062d067291 */ /* 0x000fd8000f8ec0ff */
.L_x_52:
[----:B------:R-:W-:Y:S02]  /*2c90*/  LEA R2, R8, UR6, 0x3 ;  /* 0x0000000608027c11 */ /* 0x000fe4000f8e18ff */
[----:B------:R-:W-:-:S03]  /*2ca0*/  SHF.L.U32 R5, R9, 0x1f, RZ ;  /* 0x0000001f09057819 */ /* 0x000fc600000006ff */
[----:B------:R-:W-:Y:S01]  /*2cb0*/  VIADD R4, R2, 0xf0 ;  /* 0x000000f002047836 */ /* 0x000fe20000000000 */
[----:B------:R-:W2:Y:S02]  /*2cc0*/  SYNCS.PHASECHK.TRANS64.TRYWAIT P0, [R2+URZ+0xe0], R5 ;  /* 0x0000e005020075a7 */ /* 0x000ea400080011ff */
[----:B--2---:R-:W-:Y:S05]  /*2cd0*/  @!P0 BRA `(.L_x_49) ;  /* 0x0000009000e08947 */ /* 0x004fea0003800000 */
.L_x_157:
[----:B------:R-:W-:Y:S01]  /*2ce0*/  ULEA UR4, UR5, UR6, 0x3 ;  /* 0x0000000605047291 */ /* 0x000fe2000f8e18ff */
[----:B------:R-:W-:Y:S02]  /*2cf0*/  PRMT R4, RZ, 0x654, R4 ;  /* 0x00000654ff047816 */ /* 0x000fe40000000004 */
[----:B--2---:R-:W-:Y:S01]  /*2d00*/  SHF.L.U32 R5, R12, 0x1f, RZ ;  /* 0x0000001f0c057819 */ /* 0x004fe200000006ff */
[----:B------:R-:W-:Y:S01]  /*2d10*/  UIADD3 UR7, UPT, UPT, UR4, 0xa0, URZ ;  /* 0x000000a004077890 */ /* 0x000fe2000fffe0ff */
[----:B------:R2:W-:Y:S05]  /*2d20*/  SYNCS.ARRIVE.TRANS64.RED.A1T0 RZ, [R4+URZ], RZ ;  /* 0x000000ff04ff79a7 */ /* 0x0005ea00081004ff */
[----:B------:R-:W-:Y:S01]  /*2d30*/  IMAD.U32 R7, RZ, RZ, UR7 ;  /* 0x00000007ff077e24 */ /* 0x000fe2000f8e00ff */
[----:B------:R-:W3:Y:S04]  /*2d40*/  SYNCS.PHASECHK.TRANS64.TRYWAIT P0, [UR4+0xb0], R5 ;  /* 0x0000b005ff0075a7 */ /* 0x000ee80008001104 */
[----:B------:R-:W-:Y:S01]  /*2d50*/  PRMT R6, R0, 0x654, R7 ;  /* 0x0000065400067816 */ /* 0x000fe20000000007 */
[----:B--2---:R-:W-:Y:S01]  /*2d60*/  @!P2 IMAD.MOV.U32 R4, RZ, RZ, 0x10 ;  /* 0x00000010ff04a424 */ /* 0x004fe200078e00ff */
[----:B---3--:R-:W-:Y:S06]  /*2d70*/  @!P0 BRA `(.L_x_50) ;  /* 0x0000009000cc8947 */ /* 0x008fec0003800000 */
.L_x_159:
[----:B------:R-:W-:Y:S01]  /*2d80*/  ULEA UR8, UR5, UR6, 0x4 ;  /* 0x0000000605087291 */ /* 0x000fe2000f8e20ff */
[----:B------:R-:W-:Y:S01]  /*2d90*/  SEL R3, R6, R3, !P2 ;  /* 0x0000000306037207 */ /* 0x000fe20005000000 */
[----:B------:R-:W-:Y:S01]  /*2da0*/  UIADD3 UR9, UPT, UPT, UR4, 0xa0, URZ ;  /* 0x000000a004097890 */ /* 0x000fe2000fffe0ff */
[----:B--2---:R-:W-:Y:S01]  /*2db0*/  LEA R2, R11, UR6, 0x3 ;  /* 0x000000060b027c11 */ /* 0x004fe2000f8e18ff */
[----:B------:R-:W-:Y:S01]  /*2dc0*/  UIADD3 UR8, UPT, UPT, UR8, 0x110, URZ ;  /* 0x0000011008087890 */ /* 0x000fe2000fffe0ff */
[----:B------:R-:W-:Y:S01]  /*2dd0*/  SHF.L.U32 R5, R10, 0x1f, RZ ;  /* 0x0000001f0a057819 */ /* 0x000fe200000006ff */
[----:B------:R2:W-:Y:S01]  /*2de0*/  @!P2 SYNCS.ARRIVE.TRANS64.RED RZ, [R3+URZ], R4 ;  /* 0x0000000403ffa9a7 */ /* 0x0005e200080004ff */
[----:B------:R-:W-:Y:S01]  /*2df0*/  UIADD3 UR4, UPT, UPT, UR5, 0x1, URZ ;  /* 0x0000000105047890 */ /* 0x000fe2000fffe0ff */
[----:B------:R-:W-:-:S03]  /*2e00*/  VIADD R8, R8, 0x1 ;  /* 0x0000000108087836 */ /* 0x000fc60000000000 */
[----:B------:R-:W-:Y:S02]  /*2e10*/  UISETP.NE.AND UP0, UPT, UR4, 0x2, UPT ;  /* 0x000000020400788c */ /* 0x000fe4000bf05270 */
[----:B------:R-:W-:Y:S06]  /*2e20*/  UGETNEXTWORKID.BROADCAST [UR8], [UR9] ;  /* 0x00000000080073ca */ /* 0x000fec0008000100 */
[----:B------:R-:W-:Y:S01]  /*2e30*/  USEL UR7, URZ, 0x1, UP0 ;  /* 0x00000001ff077887 */ /* 0x000fe20008000000 */
[----:B------:R-:W-:Y:S01]  /*2e40*/  ISETP.NE.AND P0, PT, R8, 0x2, PT ;  /* 0x000000020800780c */ /* 0x000fe20003f05270 */
[----:B------:R-:W-:Y:S01]  /*2e50*/  USEL UR5, UR4, URZ, UP0 ;  /* 0x000000ff04057287 */ /* 0x000fe20008000000 */
[----:B------:R-:W3:Y:S03]  /*2e60*/  SYNCS.PHASECHK.TRANS64.TRYWAIT P1, [R2+URZ+0xa0], R5 ;  /* 0x0000a005020075a7 */ /* 0x000ee600080211ff */
[----:B------:R-:W-:Y:S01]  /*2e70*/  LOP3.LUT R12, R12, UR7, RZ, 0x3c, !PT ;  /* 0x000000070c0c7c12 */ /* 0x000fe2000f8e3cff */
[----:B--23--:R-:W-:Y:S07]  /*2e80*/  @!P1 BRA `(.L_x_51) ;  /* 0x0000009000a09947 */ /* 0x00cfee0003800000 */
.L_x_160:
[C---:B------:R-:W-:Y:S01]  /*2e90*/  LEA R4, R11.reuse, UR6, 0x4 ;  /* 0x000000060b047c11 */ /* 0x040fe2000f8e20ff */
[----:B--2---:R-:W-:Y:S01]  /*2ea0*/  VIADD R2, R2, 0xb0 ;  /* 0x000000b002027836 */ /* 0x004fe20000000000 */
[----:B------:R-:W-:Y:S01]  /*2eb0*/  SEL R8, R8, RZ, P0 ;  /* 0x000000ff08087207 */ /* 0x000fe20000000000 */
[----:B------:R-:W-:-:S03]  /*2ec0*/  VIADD R11, R11, 0x1 ;  /* 0x000000010b0b7836 */ /* 0x000fc60000000000 */
[----:B------:R-:W2:Y:S01]  /*2ed0*/  LDS.128 R4, [R4+0x110] ;  /* 0x0001100004047984 */ /* 0x000ea20000000c00 */
[----:B------:R-:W-:Y:S02]  /*2ee0*/  PRMT R2, RZ, 0x654, R2 ;  /* 0x00000654ff027816 */ /* 0x000fe40000000002 */
[C---:B------:R-:W-:Y:S01]  /*2ef0*/  ISETP.NE.AND P1, PT, R11.reuse, 0x2, PT ;  /* 0x000000020b00780c */ /* 0x040fe20003f25270 */
[----:B------:R-:W-:Y:S01]  /*2f00*/  @!PT LDS RZ, [RZ] ;  /* 0x00000000fffff984 */ /* 0x000fe20000000800 */
[----:B------:R-:W-:Y:S01]  /*2f10*/  @!PT LDS RZ, [RZ] ;  /* 0x00000000fffff984 */ /* 0x000fe20000000800 */
[----:B------:R-:W-:Y:S01]  /*2f20*/  @!PT LDS RZ, [RZ] ;  /* 0x00000000fffff984 */ /* 0x000fe20000000800 */
[----:B------:R-:W-:Y:S01]  /*2f30*/  @!PT LDS RZ, [RZ] ;  /* 0x00000000fffff984 */ /* 0x000fe20000000800 */
[----:B------:R3:W-:Y:S06]  /*2f40*/  MEMBAR.ALL.CTA ;  /* 0x0000000000007992 */ /* 0x0007ec0000008000 */
[----:B---3--:R-:W3:Y:S01]  /*2f50*/  FENCE.VIEW.ASYNC.S ;  /* 0x00000000000073c6 */ /* 0x008ee20000000000 */
[----:B------:R-:W-:Y:S01]  /*2f60*/  SEL R11, R11, RZ, P1 ;  /* 0x000000ff0b0b7207 */ /* 0x000fe20000800000 */
[----:B---3--:R3:W-:Y:S01]  /*2f70*/  SYNCS.ARRIVE.TRANS64.RED.A1T0 RZ, [R2+URZ], RZ ;  /* 0x000000ff02ff79a7 */ /* 0x0087e200081004ff */
[----:B--2---:R-:W-:-:S02]  /*2f80*/  LOP3.LUT P3, RZ, R6, 0x1, RZ, 0xc0, !PT ;  /* 0x0000000106ff7812 */ /* 0x004fc4000786c0ff */
[----:B------:R-:W-:-:S04]  /*2f90*/  SEL R5, RZ, 0x1, P1 ;  /* 0x00000001ff057807 */ /* 0x000fc80000800000 */
[----:B------:R-:W-:Y:S02]  /*2fa0*/  LOP3.LUT R10, R10, R5, RZ, 0x3c, !PT ;  /* 0x000000050a0a7212 */ /* 0x000fe400078e3cff */
[----:B---3--:R-:W-:-:S04]  /*2fb0*/  SEL R2, RZ, 0x1, P0 ;  /* 0x00000001ff027807 */ /* 0x008fc80000000000 */
[----:B------:R-:W-:Y:S01]  /*2fc0*/  LOP3.LUT R9, R9, R2, RZ, 0x3c, !PT ;  /* 0x0000000209097212 */ /* 0x000fe200078e3cff */
[----:B------:R-:W-:Y:S06]  /*2fd0*/  @P3 BRA `(.L_x_52) ;  /* 0xfffffffc002c3947 */ /* 0x000fec000383ffff */
[----:B------:R-:W-:Y:S01]  /*2fe0*/  ULEA UR4, UR5, UR6, 0x3 ;  /* 0x0000000605047291 */ /* 0x000fe2000f8e18ff */
[----:B------:R-:W-:-:S08]  /*2ff0*/  SHF.L.U32 R3, R12, 0x1f, RZ ;  /* 0x0000001f0c037819 */ /* 0x000fd000000006ff */
[----:B------:R-:W2:Y:S02]  /*3000*/  SYNCS.PHASECHK.TRANS64 P0, [UR4+0xb0], R3 ;  /* 0x0000b003ff0075a7 */ /* 0x000ea40008001004 */
[----:B--2---:R-:W-:Y:S05]  /*3010*/  @P0 BRA `(.L_x_53) ;  /* 0x0000000000080947 */ /* 0x004fea0003800000 */
[----:B------:R-:W2:Y:S02]  /*3020*/  SYNCS.PHASECHK.TRANS64.TRYWAIT P0, [UR4+0xb0], R3 ;  /* 0x0000b003ff0075a7 */ /* 0x000ea40008001104 */
[----:B--2---:R-:W-:Y:S05]  /*3030*/  @!P0 BRA `(.L_x_54) ;  /* 0x0000009000488947 */ /* 0x004fea0003800000 */
.L_x_53:
[----:B------:R-:W-:-:S04]  /*3040*/  UIADD3 UR7, UPT, UPT, UR5, 0x1, URZ ;  /* 0x0000000105077890 */ /* 0x000fc8000fffe0ff */
[----:B------:R-:W-:-:S04]  /*3050*/  UISETP.NE.AND UP0, UPT, UR7, 0x2, UPT ;  /* 0x000000020700788c */ /* 0x000fc8000bf05270 */
[----:B------:R-:W-:Y:S02]  /*3060*/  USEL UR8, URZ, 0x1, UP0 ;  /* 0x00000001ff087887 */ /* 0x000fe40008000000 */
[----:B------:R-:W-:-:S04]  /*3070*/  USEL UR7, UR7, URZ, UP0 ;  /* 0x000000ff07077287 */ /* 0x000fc80008000000 */
[----:B------:R-:W-:Y:S01]  /*3080*/  ULEA UR7, UR7, UR6, 0x3 ;  /* 0x0000000607077291 */ /* 0x000fe2000f8e18ff */
[----:B--2---:R-:W-:-:S04]  /*3090*/  LOP3.LUT R3, R12, UR8, RZ, 0x3c, !PT ;  /* 0x000000080c037c12 */ /* 0x004fc8000f8e3cff */
[----:B------:R-:W-:-:S04]  /*30a0*/  SHF.L.U32 R0, R3, 0x1f, RZ ;  /* 0x0000001f03007819 */ /* 0x000fc800000006ff */
[----:B------:R-:W2:Y:S02]  /*30b0*/  SYNCS.PHASECHK.TRANS64 P0, [UR7+0xb0], R0 ;  /* 0x0000b000ff0075a7 */ /* 0x000ea40008001007 */
[----:B-12---:R-:W-:Y:S05]  /*30c0*/  @P0 EXIT ;  /* 0x000000000000094d */ /* 0x006fea0003800000 */
[----:B------:R-:W-:Y:S02]  /*30d0*/  SHF.L.U32 R3, R3, 0x1f, RZ ;  /* 0x0000001f03037819 */ /* 0x000fe400000006ff */
[----:B------:R-:W-:-:S07]  /*30e0*/  MOV R0, UR7 ;  /* 0x0000000700007c02 */ /* 0x000fce0008000f00 */
.L_x_55:
[----:B-1----:R1:W2:Y:S02]  /*30f0*/  SYNCS.PHASECHK.TRANS64.TRYWAIT P0, [R0+URZ+0xb0], R3 ;  /* 0x0000b003000075a7 */ /* 0x0022a400080011ff */
[----:B--2---:R-:W-:Y:S05]  /*3100*/  @!P0 NANOSLEEP.SYNCS 0x989680 ;  /* 0x009896800000895d */ /* 0x004fea0003900000 */
[----:B------:R-:W2:Y:S02]  /*3110*/  @!P0 SYNCS.PHASECHK.TRANS64 P0, [R0+URZ+0xb0], R3 ;  /* 0x0000b003000085a7 */ /* 0x000ea400080010ff */
[----:B--2---:R-:W-:Y:S05]  /*3120*/  @P0 EXIT ;  /* 0x000000000000094d */ /* 0x004fea0003800000 */
[----:B------:R-:W-:Y:S05]  /*3130*/  BRA `(.L_x_55) ;  /* 0xfffffffc00ec7947 */ /* 0x000fea000383ffff */
.L_x_48:
[----:B------:R-:W-:Y:S05]  /*3140*/  BRA.U UP5, `(.L_x_56) ;  /* 0x0000001105907547 */ /* 0x000fea000b800000 */
[----:B------:R-:W-:Y:S01]  /*3150*/  UMOV UR4, 0x40 ;  /* 0x0000004000047882 */ /* 0x000fe20000000000 */
[----:B------:R-:W-:Y:S01]  /*3160*/  NOP ;  /* 0x0000000000007918 */ /* 0x000fe20000000000 */
[----:B------:R-:W-:Y:S01]  /*3170*/  ULEA UR5, UR45, UR4, 0x18 ;  /* 0x000000042d057291 */ /* 0x000fe2000f8ec0ff */
[----:B------:R-:W-:Y:S02]  /*3180*/  UMOV UR6, 0x400 ;  /* 0x0000040000067882 */ /* 0x000fe40000000000 */
[----:B------:R-:W-:-:S06]  /*3190*/  ULEA UR6, UR45, UR6, 0x18 ;  /* 0x000000062d067291 */ /* 0x000fcc000f8ec0ff */
[----:B------:R-:W2:Y:S02]  /*31a0*/  LDS.U8 R0, [UR5+0x1c] ;  /* 0x00001c05ff007984 */ /* 0x000ea40008000000 */
[----:B--2---:R-:W-:-:S13]  /*31b0*/  ISETP.NE.AND P0, PT, R0, RZ, PT ;  /* 0x000000ff0000720c */ /* 0x004fda0003f05270 */
[----:B------:R-:W-:Y:S05]  /*31c0*/  @P0 BRA `(.L_x_57) ;  /* 0x0000000400080947 */ /* 0x000fea0003800000 */
[----:B------:R-:W-:Y:S02]  /*31d0*/  UISETP.NE.U32.AND UP1, UPT, UR47, 0x1, UPT ;  /* 0x000000012f00788c */ /* 0x000fe4000bf25070 */
[----:B------:R-:W-:-:S07]  /*31e0*/  UIADD3 UR7, UPT, UPT, UR5, 0x8, URZ ;  /* 0x0000000805077890 */ /* 0x000fce000fffe0ff */
[----:B------:R-:W-:Y:S05]  /*31f0*/  BRA.U !UP1, `(.L_x_58) ;  /* 0x00000001099c7547 */ /* 0x000fea000b800000 */
[----:B------:R-:W-:Y:S01]  /*3200*/  ELECT P0, URZ, PT ;  /* 0x0000000000ff782f */ /* 0x000fe20003800000 */
[----:B------:R-:W-:-:S12]  /*3210*/  BSSY B0, `(.L_x_58) ;  /* 0x0000025000007945 */ /* 0x000fd80003800000 */
[----:B------:R-:W-:Y:S05]  /*3220*/  @!P0 BRA `(.L_x_59) ;  /* 0x00000000008c8947 */ /* 0x000fea0003800000 */
[----:B------:R-:W-:-:S05]  /*3230*/  UMOV UR4, 0x10 ;  /* 0x0000001000047882 */ /* 0x000fca0000000000 */
[----:B------:R-:W-:Y:S04]  /*3240*/  DEPBAR.LE SB2, 0x36 ;  /* 0x0000ad800000791a */ /* 0x000fe80000000000 */
[----:B------:R-:W2:Y:S02]  /*3250*/  UTCATOMSWS.2CTA.FIND_AND_SET.ALIGN UP0, UR4, UR4 ;  /* 0x00000004000475e3 */ /* 0x000ea40008200800 */
[----:B--2---:R-:W-:Y:S01]  /*3260*/  MOV R11, UR4 ;  /* 0x00000004000b7c02 */ /* 0x004fe20008000f00 */
[----:B------:R-:W-:Y:S06]  /*3270*/  BRA.U UP0, `(.L_x_60) ;  /* 0x0000000100187547 */ /* 0x000fec000b800000 */
.L_x_61:
[----:B------:R-:W-:Y:S05]  /*3280*/  NANOSLEEP 0x64 ;  /* 0x000000640000795d */ /* 0x000fea0003800000 */
[----:B------:R-:W-:-:S05]  /*3290*/  UMOV UR4, 0x10 ;  /* 0x0000001000047882 */ /* 0x000fca0000000000 */
[----:B------:R-:W-:Y:S04]  /*32a0*/  DEPBAR.LE SB2, 0x36 ;  /* 0x0000ad800000791a */ /* 0x000fe80000000000 */
[----:B------:R-:W2:Y:S02]  /*32b0*/  UTCATOMSWS.2CTA.FIND_AND_SET.ALIGN UP0, UR4, UR4 ;  /* 0x00000004000475e3 */ /* 0x000ea40008200800 */
[----:B--2---:R-:W-:Y:S01]  /*32c0*/  MOV R11, UR4 ;  /* 0x00000004000b7c02 */ /* 0x004fe20008000f00 */
[----:B------:R-:W-:Y:S05]  /*32d0*/  BRA.U !UP0, `(.L_x_61) ;  /* 0xfffffffd08e87547 */ /* 0x000fea000b83ffff */
.L_x_60:
[----:B------:R-:W2:Y:S01]  /*32e0*/  LDS R7, [UR5+0x10] ;  /* 0x00001005ff077984 */ /* 0x000ea20008000800 */
[----:B------:R-:W-:Y:S01]  /*32f0*/  IMAD.U32 R5, RZ, RZ, UR6 ;  /* 0x00000006ff057e24 */ /* 0x000fe2000f8e00ff */
[----:B------:R-:W-:-:S03]  /*3300*/  MOV R4, UR48 ;  /* 0x0000003000047c02 */ /* 0x000fc60008000f00 */
[----:B------:R-:W-:Y:S01]  /*3310*/  VIADD R5, R5, 0x130 ;  /* 0x0000013005057836 */ /* 0x000fe20000000000 */
[----:B--2---:R-:W-:-:S04]  /*3320*/  SHF.L.U32 R7, R7, 0x1f, RZ ;  /* 0x0000001f07077819 */ /* 0x004fc800000006ff */
[----:B------:R-:W2:Y:S02]  /*3330*/  SYNCS.PHASECHK.TRANS64.TRYWAIT P0, [UR5+0x8], R7 ;  /* 0x00000807ff0075a7 */ /* 0x000ea40008001105 */
[----:B--2---:R-:W-:Y:S05]  /*3340*/  @P0 BRA `(.L_x_62) ;  /* 0x0000000000080947 */ /* 0x004fea0003800000 */
[----:B------:R-:W2:Y:S02]  /*3350*/  SYNCS.PHASECHK.TRANS64.TRYWAIT P0, [UR5+0x8], R7 ;  /* 0x00000807ff0075a7 */ /* 0x000ea40008001105 */
[----:B--2---:R-:W-:Y:S05]  /*3360*/  @!P0 BRA `(.L_x_63) ;  /* 0x0000008c00948947 */ /* 0x004fea0003800000 */
.L_x_62:
[----:B--2---:R-:W-:Y:S01]  /*3370*/  HFMA2 R0, -RZ, RZ, 0, 5.9604644775390625e-08 ;  /* 0x00000001ff007431 */ /* 0x004fe200000001ff */
[----:B------:R-:W-:Y:S01]  /*3380*/  UPRMT UR4, UR48, 0x654, UR7 ;  /* 0x0000065430047896 */ /* 0x000fe20008000007 */
[----:B------:R-:W-:Y:S01]  /*3390*/  IMAD.MOV.U32 R8, RZ, RZ, 0xffff ;  /* 0x0000ffffff087424 */ /* 0x000fe200078e00ff */
[----:B------:R-:W-:Y:S01]  /*33a0*/  PRMT R4, R4, 0x654, R5 ;  /* 0x0000065404047816 */ /* 0x000fe20000000005 */
[----:B------:R-:W-:Y:S02]  /*33b0*/  IMAD.MOV.U32 R6, RZ, RZ, 0x4 ;  /* 0x00000004ff067424 */ /* 0x000fe400078e00ff */
[----:B------:R-:W-:Y:S01]  /*33c0*/  IMAD.SHL.U32 R9, R11, 0x20, RZ ;  /* 0x000000200b097824 */ /* 0x000fe200078e00ff */
[----:B------:R-:W-:Y:S02]  /*33d0*/  MOV R5, UR4 ;  /* 0x0000000400057c02 */ /* 0x000fe40008000f00 */
[-C--:B------:R-:W-:Y:S01]  /*33e0*/  SHF.L.U32 R8, R8, R11.reuse, RZ ;  /* 0x0000000b08087219 */ /* 0x080fe200000006ff */
[----:B------:R2:W-:Y:S01]  /*33f0*/  SYNCS.ARRIVE.TRANS64.RED RZ, [UR4], R6 ;  /* 0x00000006ffff79a7 */ /* 0x0005e20008000404 */
[----:B------:R-:W-:Y:S01]  /*3400*/  SHF.L.U32 R7, R0, R11, RZ ;  /* 0x0000000b00077219 */ /* 0x000fe200000006ff */
[----:B------:R2:W-:Y:S04]  /*3410*/  STS [UR6+0x130], R9 ;  /* 0x00013009ff007988 */ /* 0x0005e80008000806 */
[----:B------:R2:W-:Y:S04]  /*3420*/  STAS [R4.64], R11 ;  /* 0x0000000b04007dbd */ /* 0x0005e8000c0008ff */
[----:B------:R2:W-:Y:S04]  /*3430*/  ATOMS.OR RZ, [UR5+0x14], R8 ;  /* 0x00001408ffff798c */ /* 0x0005e8000b000005 */
[----:B------:R2:W-:Y:S04]  /*3440*/  ATOMS.OR RZ, [UR5+0x18], R7 ;  /* 0x00001807ffff798c */ /* 0x0005e8000b000005 */
[----:B------:R2:W-:Y:S02]  /*3450*/  ATOMS.XOR RZ, [UR5+0x10], R0 ;  /* 0x00001000ffff798c */ /* 0x0005e4000b800005 */
.L_x_59:
[----:B-1----:R-:W-:Y:S05]  /*3460*/  BSYNC B0 ;  /* 0x0000000000007941 */ /* 0x002fea0003800000 */
.L_x_58:
[----:B------:R-:W-:Y:S05]  /*3470*/  BRA.U UP1, `(.L_x_64) ;  /* 0x00000001016c7547 */ /* 0x000fea000b800000 */
[----:B------:R-:W-:-:S03]  /*3480*/  UMOV UR4, 0xffffffff ;  /* 0xffffffff00047882 */ /* 0x000fc60000000000 */
[----:B------:R-:W-:Y:S05]  /*3490*/  BRA.DIV UR4, `(.L_x_65) ;  /* 0x0000008e04607947 */ /* 0x000fea000b800000 */
[----:B------:R-:W-:-:S13]  /*34a0*/  ELECT P0, URZ, PT ;  /* 0x0000000000ff782f */ /* 0x000fda0003800000 */
.L_x_164:
[----:B------:R-:W-:Y:S05]  /*34b0*/  @!P0 BRA `(.L_x_64) ;  /* 0x00000000005c8947 */ /* 0x000fea0003800000 */
[----:B--2---:R-:W2:Y:S02]  /*34c0*/  LDS R5, [UR5+0x10] ;  /* 0x00001005ff057984 */ /* 0x004ea40008000800 */
[----:B--2---:R-:W-:-:S04]  /*34d0*/  SHF.L.U32 R5, R5, 0x1f, RZ ;  /* 0x0000001f05057819 */ /* 0x004fc800000006ff */
[----:B------:R-:W2:Y:S02]  /*34e0*/  SYNCS.PHASECHK.TRANS64.TRYWAIT P0, [UR5+0x8], R5 ;  /* 0x00000805ff0075a7 */ /* 0x000ea40008001105 */
[----:B--2---:R-:W-:Y:S05]  /*34f0*/  @P0 BRA `(.L_x_66) ;  /* 0x0000000000080947 */ /* 0x004fea0003800000 */
[----:B------:R-:W2:Y:S02]  /*3500*/  SYNCS.PHASECHK.TRANS64.TRYWAIT P0, [UR5+0x8], R5 ;  /* 0x00000805ff0075a7 */ /* 0x000ea40008001105 */
[----:B--2---:R-:W-:Y:S05]  /*3510*/  @!P0 BRA `(.L_x_67) ;  /* 0x0000008c00648947 */ /* 0x004fea0003800000 */
.L_x_66:
[----:B------:R-:W3:Y:S01]  /*3520*/  LDS R7, [UR6+0x130] ;  /* 0x00013006ff077984 */ /* 0x000ee20008000800 */
[----:B--2---:R-:W-:Y:S02]  /*3530*/  HFMA2 R0, -RZ, RZ, 0, 5.9604644775390625e-08 ;  /* 0x00000001ff007431 */ /* 0x004fe400000001ff */
[----:B------:R-:W-:Y:S01]  /*3540*/  IMAD.MOV.U32 R4, RZ, RZ, 0xffff ;  /* 0x0000ffffff047424 */ /* 0x000fe200078e00ff */
[----:B------:R-:W-:Y:S01]  /*3550*/  UPRMT UR4, UR48, 0x654, UR7 ;  /* 0x0000065430047896 */ /* 0x000fe20008000007 */
[----:B---3--:R-:W-:-:S03]  /*3560*/  IMAD.SHL.U32 R5, R7, 0x20, RZ ;  /* 0x0000002007057824 */ /* 0x008fc600078e00ff */
[-C--:B------:R-:W-:Y:S02]  /*3570*/  SHF.L.U32 R4, R4, R7.reuse, RZ ;  /* 0x0000000704047219 */ /* 0x080fe400000006ff */
[----:B------:R-:W-:Y:S01]  /*3580*/  SHF.L.U32 R7, R0, R7, RZ ;  /* 0x0000000700077219 */ /* 0x000fe200000006ff */
[----:B------:R3:W-:Y:S04]  /*3590*/  STS [UR6+0x130], R5 ;  /* 0x00013005ff007988 */ /* 0x0007e80008000806 */
[----:B------:R3:W-:Y:S04]  /*35a0*/  ATOMS.OR RZ, [UR5+0x14], R4 ;  /* 0x00001404ffff798c */ /* 0x0007e8000b000005 */
[----:B------:R3:W-:Y:S01]  /*35b0*/  ATOMS.OR RZ, [UR5+0x18], R7 ;  /* 0x00001807ffff798c */ /* 0x0007e2000b000005 */
[----:B------:R-:W-:Y:S03]  /*35c0*/  SYNCS.ARRIVE.TRANS64.RED.A1T0 RZ, [UR4], RZ ;  /* 0x000000ffffff79a7 */ /* 0x000fe60008100404 */
[----:B------:R3:W-:Y:S01]  /*35d0*/  ATOMS.XOR RZ, [UR5+0x10], R0 ;  /* 0x00001000ffff798c */ /* 0x0007e2000b800005 */
[----:B------:R-:W-:Y:S05]  /*35e0*/  BRA `(.L_x_64) ;  /* 0x0000000000107947 */ /* 0x000fea0003800000 */
.L_x_57:
[----:B------:R-:W-:Y:S02]  /*35f0*/  MOV R0, 0xffffffff ;  /* 0xffffffff00007802 */ /* 0x000fe40000000f00 */
[----:B------:R-:W-:-:S03]  /*3600*/  MOV R4, 0x3630 ;  /* 0x0000363000047802 */ /* 0x000fc60000000f00 */
[----:B------:R2:W-:Y:S04]  /*3610*/  STS [UR6+0x130], R0 ;  /* 0x00013000ff007988 */ /* 0x0005e80008000806 */
[----:B-12--5:R-:W-:Y:S05]  /*3620*/  CALL.REL.NOINC `($__internal_1_$__cuda_sm10x_tcgen05_guardrail_trap_phase_invalid_during_alloc) ;  /* 0x0000009400047944 */ /* 0x026fea0003c00000 */
.L_x_64:
[----:B------:R-:W-:Y:S05]  /*3630*/  WARPSYNC.ALL ;  /* 0x0000000000007948 */ /* 0x000fea0003800000 */
[----:B------:R-:W4:Y:S01]  /*3640*/  S2UR UR4, SR_CgaCtaId ;  /* 0x00000000000479c3 */ /* 0x000f220000008800 */
[----:B------:R-:W-:Y:S01]  /*3650*/  UMOV UR26, 0x400 ;  /* 0x00000400001a7882 */ /* 0x000fe20000000000 */
[----:B------:R-:W-:-:S06]  /*3660*/  NOP ;  /* 0x0000000000007918 */ /* 0x000fcc0000000000 */
[----:B------:R-:W-:Y:S06]  /*3670*/  BAR.ARV 0x6, 0xa0 ;  /* 0x0182800000007b1d */ /* 0x000fec0000002000 */
[----:B------:R-:W1:Y:S01]  /*3680*/  LDCU UR6, c[0x0][0x38c] ;  /* 0x00007180ff0677ac */ /* 0x000e620008000800 */
[----:B------:R-:W-:Y:S01]  /*3690*/  LOP3.LUT R3, R3, 0xffff, RZ, 0xc0, !PT ;  /* 0x0000ffff03037812 */ /* 0x000fe200078ec0ff */
[----:B--2---:R-:W-:Y:S01]  /*36a0*/  IMAD.MOV.U32 R9, RZ, RZ, 0x1 ;  /* 0x00000001ff097424 */ /* 0x004fe200078e00ff */
[----:B------:R-:W-:Y:S01]  /*36b0*/  LOP3.LUT R2, R2, 0xffff, RZ, 0xc0, !PT ;  /* 0x0000ffff02027812 */ /* 0x000fe200078ec0ff */
[----:B------:R-:W-:Y:S01]  /*36c0*/  IMAD.MOV.U32 R8, RZ, RZ, RZ ;  /* 0x000000ffff087224 */ /* 0x000fe200078e00ff */
[----:B------:R-:W-:Y:S01]  /*36d0*/  R2UR UR28, R3 ;  /* 0x00000000031c72ca */ /* 0x000fe200000e0000 */
[----:B------:R-:W-:Y:S01]  /*36e0*/  UMOV UR32, URZ ;  /* 0x000000ff00207c82 */ /* 0x000fe20008000000 */
[----:B------:R-:W-:-:S02]  /*36f0*/  R2UR UR42, R2 ;  /* 0x00000000022a72ca */ /* 0x000fc400000e0000 */
[----:B------:R-:W-:Y:S01]  /*3700*/  CS2R R2, SRZ ;  /* 0x0000000000027805 */ /* 0x000fe2000001ff00 */
[----:B------:R-:W-:Y:S01]  /*3710*/  UMOV UR23, URZ ;  /* 0x000000ff00177c82 */ /* 0x000fe20008000000 */
[----:B----4-:R-:W-:Y:S01]  /*3720*/  ULEA UR26, UR4, UR26, 0x18 ;  /* 0x0000001a041a7291 */ /* 0x010fe2000f8ec0ff */
[----:B------:R-:W-:Y:S01]  /*3730*/  UMOV UR22, URZ ;  /* 0x000000ff00167c82 */ /* 0x000fe20008000000 */
[----:B------:R-:W-:Y:S02]  /*3740*/  UISETP.NE.AND UP3, UPT, UR47, URZ, UPT ;  /* 0x000000ff2f00728c */ /* 0x000fe4000bf65270 */
[----:B------:R-:W-:Y:S02]  /*3750*/  UIADD3 UR5, UPT, UPT, UR26, 0xc400, URZ ;  /* 0x0000c4001a057890 */ /* 0x000fe4000fffe0ff */
[----:B------:R-:W-:-:S03]  /*3760*/  UIADD3 UR4, UPT, UPT, UR26, 0x20400, URZ ;  /* 0x000204001a047890 */ /* 0x000fc6000fffe0ff */
[----:B---3--:R-:W2:Y:S01]  /*3770*/  LDS R0, [UR26+0x130] ;  /* 0x0001301aff007984 */ /* 0x008ea20008000800 */
[----:B-1----:R-:W-:Y:S02]  /*3780*/  UIADD3 UR6, UPT, UPT, UR6, 0x7f, URZ ;  /* 0x0000007f06067890 */ /* 0x002fe4000fffe0ff */
[----:B------:R-:W-:Y:S02]  /*3790*/  USHF.R.U32.HI UR5, URZ, 0x4, UR5 ;  /* 0x00000004ff057899 */ /* 0x000fe40008011605 */
[----:B------:R-:W-:Y:S02]  /*37a0*/  USHF.R.S32.HI UR33, URZ, 0x1f, UR6 ;  /* 0x0000001fff217899 */ /* 0x000fe40008011406 */
[----:B------:R-:W-:Y:S02]  /*37b0*/  USHF.R.U32.HI UR4, URZ, 0x4, UR4 ;  /* 0x00000004ff047899 */ /* 0x000fe40008011604 */
[----:B------:R-:W-:Y:S02]  /*37c0*/  ULEA.HI UR33, UR33, UR6, URZ, 0x7 ;  /* 0x0000000621217291 */ /* 0x000fe4000f8f38ff */
[----:B------:R-:W-:-:S02]  /*37d0*/  ULOP3.LUT UR5, UR5, 0x3fff, URZ, 0xc0, !UPT ;  /* 0x00003fff05057892 */ /* 0x000fc4000f8ec0ff */
[----:B------:R-:W-:Y:S02]  /*37e0*/  USHF.R.S32.HI UR33, URZ, 0x7, UR33 ;  /* 0x00000007ff217899 */ /* 0x000fe40008011421 */
[----:B------:R-:W-:Y:S02]  /*37f0*/  ULOP3.LUT UR30, UR4, 0x3fff, URZ, 0xc0, !UPT ;  /* 0x00003fff041e7892 */ /* 0x000fe4000f8ec0ff */
[----:B------:R-:W-:Y:S01]  /*3800*/  UISETP.LT.AND UP0, UPT, UR33, 0x1, UPT ;  /* 0x000000012100788c */ /* 0x000fe2000bf01270 */
[----:B------:R-:W-:Y:S01]  /*3810*/  UMOV UR40, 0x0 ;  /* 0x0000000000287882 */ /* 0x000fe20000000000 */
[----:B------:R-:W-:Y:S01]  /*3820*/  UMOV UR41, 0x10400010 ;  /* 0x1040001000297882 */ /* 0x000fe20000000000 */
[----:B------:R-:W-:Y:S02]  /*3830*/  ULOP3.LUT UR29, UR5, 0x10000, URZ, 0xfc, !UPT ;  /* 0x00010000051d7892 */ /* 0x000fe4000f8efcff */
[----:B------:R-:W-:Y:S02]  /*3840*/  ULOP3.LUT UR30, UR30, 0x10000, URZ, 0xfc, !UPT ;  /* 0x000100001e1e7892 */ /* 0x000fe4000f8efcff */
[----:B------:R-:W-:Y:S01]  /*3850*/  USEL UR43, UR33, 0x1, !UP0 ;  /* 0x00000001212b7887 */ /* 0x000fe2000c000000 */
[----:B------:R-:W-:Y:S01]  /*3860*/  UMOV UR38, 0x0 ;  /* 0x0000000000267882 */ /* 0x000fe20000000000 */
[----:B------:R-:W-:Y:S01]  /*3870*/  UMOV UR39, 0x10400010 ;  /* 0x1040001000277882 */ /* 0x000fe20000000000 */
[----:B------:R-:W-:Y:S01]  /*3880*/  UMOV UR36, 0x0 ;  /* 0x0000000000247882 */ /* 0x000fe20000000000 */
[----:B------:R-:W-:Y:S01]  /*3890*/  UMOV UR37, 0x10400010 ;  /* 0x1040001000257882 */ /* 0x000fe20000000000 */
[----:B------:R-:W-:Y:S01]  /*38a0*/  UMOV UR34, 0x0 ;  /* 0x0000000000227882 */ /* 0x000fe20000000000 */
[----:B------:R-:W-:Y:S01]  /*38b0*/  UMOV UR35, 0x10400010 ;  /* 0x1040001000237882 */ /* 0x000fe20000000000 */
[----:B--2---:R-:W-:-:S15]  /*38c0*/  R2UR UR44, R0 ;  /* 0x00000000002c72ca */ /* 0x004fde00000e0000 */
.L_x_75:
[C---:B------:R-:W-:Y:S02]  /*38d0*/  LEA R0, R8.reuse, UR26, 0x3 ;  /* 0x0000001a08007c11 */ /* 0x040fe4000f8e18ff */
[----:B------:R-:W-:Y:S02]  /*38e0*/  SHF.L.U32 R5, R3, 0x1f, RZ ;  /* 0x0000001f03057819 */ /* 0x000fe400000006ff */
[----:B------:R-:W-:Y:S02]  /*38f0*/  LEA R4, R8, UR26, 0x4 ;  /* 0x0000001a08047c11 */ /* 0x000fe4000f8e20ff */
[----:B------:R-:W1:Y:S02]  /*3900*/  SYNCS.PHASECHK.TRANS64.TRYWAIT P0, [R0+URZ+0xa0], R5 ;  /* 0x0000a005000075a7 */ /* 0x000e6400080011ff */
[----:B-1-3--:R-:W-:Y:S05]  /*3910*/  @!P0 BRA `(.L_x_68) ;  /* 0x00000088007c8947 */ /* 0x00afea0003800000 */
.L_x_165:
[----:B-1----:R-:W1:Y:S01]  /*3920*/  LDS.128 R4, [R4+0x110] ;  /* 0x0001100004047984 */ /* 0x002e620000000c00 */
[----:B------:R-:W-:Y:S02]  /*3930*/  VIADD R0, R0, 0xb0 ;  /* 0x000000b000007836 */ /* 0x000fe40000000000 */
[----:B------:R-:W-:Y:S01]  /*3940*/  VIADD R8, R8, 0x1 ;  /* 0x0000000108087836 */ /* 0x000fe20000000000 */
[----:B------:R-:W-:Y:S01]  /*3950*/  @!PT LDS RZ, [RZ] ;  /* 0x00000000fffff984 */ /* 0x000fe20000000800 */
[----:B------:R-:W-:Y:S01]  /*3960*/  @!PT LDS RZ, [RZ] ;  /* 0x00000000fffff984 */ /* 0x000fe20000000800 */
[----:B------:R-:W-:Y:S01]  /*3970*/  @!PT LDS RZ, [RZ] ;  /* 0x00000000fffff984 */ /* 0x000fe20000000800 */
[----:B------:R-:W-:Y:S01]  /*3980*/  @!PT LDS RZ, [RZ] ;  /* 0x00000000fffff984 */ /* 0x000fe20000000800 */
[----:B------:R2:W-:Y:S06]  /*3990*/  MEMBAR.ALL.CTA ;  /* 0x0000000000007992 */ /* 0x0005ec0000008000 */
[----:B--2---:R-:W2:Y:S01]  /*39a0*/  FENCE.VIEW.ASYNC.S ;  /* 0x00000000000073c6 */ /* 0x004ea20000000000 */
[----:B------:R-:W-:-:S04]  /*39b0*/  PRMT R0, RZ, 0x654, R0 ;  /* 0x00000654ff007816 */ /* 0x000fc80000000000 */
[----:B--2---:R2:W-:Y:S01]  /*39c0*/  SYNCS.ARRIVE.TRANS64.RED.A1T0 RZ, [R0+URZ], RZ ;  /* 0x000000ff00ff79a7 */ /* 0x0045e200081004ff */
[----:B-1----:R-:W-:Y:S01]  /*39d0*/  LOP3.LUT P1, RZ, R6, 0x1, RZ, 0xc0, !PT ;  /* 0x0000000106ff7812 */ /* 0x002fe2000782c0ff */
[----:B--2---:R-:W-:-:S12]  /*39e0*/  BRA.U UP3, `(.L_x_69) ;  /* 0x0000000503087547 */ /* 0x004fd8000b800000 */
[----:B------:R-:W1:Y:S01]  /*39f0*/  LDCU UR4, c[0x0][0x38c] ;  /* 0x00007180ff0477ac */ /* 0x000e620008000800 */
[----:B------:R-:W-:Y:S02]  /*3a00*/  PLOP3.LUT P2, PT, PT, PT, PT, 0x80, 0x8 ;  /* 0x000000000008781c */ /* 0x000fe40003f4f070 */
[----:B------:R-:W-:Y:S01]  /*3a10*/  SHF.L.U32 R5, R9, 0x1f, RZ ;  /* 0x0000001f09057819 */ /* 0x000fe200000006ff */
[----:B------:R-:W-:Y:S02]  /*3a20*/  ULEA UR31, UR32, UR26, 0x3 ;  /* 0x0000001a201f7291 */ /* 0x000fe4000f8e18ff */
[----:B------:R-:W-:Y:S02]  /*3a30*/  ULEA UR11, UR32, UR44, 0x8 ;  /* 0x0000002c200b7291 */ /* 0x000fe4000f8e40ff */
[----:B-1----:R-:W-:-:S06]  /*3a40*/  UISETP.GE.AND UP0, UPT, UR4, 0x1, UPT ;  /* 0x000000010400788c */ /* 0x002fcc000bf06270 */
[----:B------:R-:W-:-:S05]  /*3a50*/  PLOP3.LUT P0, PT, PT, PT, UP0, 0x80, 0x8 ;  /* 0x000000000008781c */ /* 0x000fca0003f0f008 */
[----:B------:R-:W-:-:S08]  /*3a60*/  @UP0 ULEA UR4, UR23, UR26, 0x3 ;  /* 0x0000001a17040291 */ /* 0x000fd0000f8e18ff */
[----:B------:R-:W-:-:S04]  /*3a70*/  @P0 SHF.L.U32 R0, R2, 0x1f, RZ ;  /* 0x0000001f02000819 */ /* 0x000fc800000006ff */
[----:B------:R1:W2:Y:S01]  /*3a80*/  @P0 SYNCS.PHASECHK.TRANS64.TRYWAIT P2, [UR4], R0 ;  /* 0x00000000ff0005a7 */ /* 0x0002a20008041104 */
[----:B------:R-:W3:Y:S02]  /*3a90*/  SYNCS.PHASECHK.TRANS64.TRYWAIT P0, [UR31+0xd0], R5 ;  /* 0x0000d005ff0075a7 */ /* 0x000ee4000800111f */
[----:B-123--:R-:W-:Y:S05]  /*3aa0*/  @!P0 BRA `(.L_x_70) ;  /* 0x00000088002c8947 */ /* 0x00efea0003800000 */
.L_x_167:
[----:B------:R-:W-:Y:S01]  /*3ab0*/  UMOV UR27, UR22 ;  /* 0x00000016001b7c82 */ /* 0x000fe20008000000 */
[----:B------:R-:W-:Y:S05]  /*3ac0*/  BRA.U !UP0, `(.L_x_71) ;  /* 0x0000000108c07547 */ /* 0x000fea000b800000 */
[----:B------:R-:W-:Y:S02]  /*3ad0*/  UIADD3 UR27, UPT, UPT, UR43, UR22, URZ ;  /* 0x000000162b1b7290 */ /* 0x000fe4000fffe0ff */
[----:B------:R-:W-:Y:S01]  /*3ae0*/  UPLOP3.LUT UP2, UPT, UPT, UPT, UPT, 0x40, 0x4 ;  /* 0x000000000004789c */ /* 0x000fe20003f4e870 */
[----:B------:R-:W-:Y:S01]  /*3af0*/  UMOV UR24, UR33 ;  /* 0x0000002100187c82 */ /* 0x000fe20008000000 */
[----:B------:R-:W-:-:S09]  /*3b00*/  UMOV UR10, UR23 ;  /* 0x00000017000a7c82 */ /* 0x000fd20008000000 */
.L_x_74:
[----:B--2---:R-:W-:Y:S01]  /*3b10*/  ULEA UR5, UR10, UR26, 0x3 ;  /* 0x0000001a0a057291 */ /* 0x004fe2000f8e18ff */
[----:B---3--:R-:W-:Y:S11]  /*3b20*/  @P2 BRA `(.L_x_72) ;  /* 0x00000000000c2947 */ /* 0x008ff60003800000 */
[----:B-1----:R-:W-:Y:S04]  /*3b30*/  SHF.L.U32 R5, R2, 0x1f, RZ ;  /* 0x0000001f02057819 */ /* 0x002fe800000006ff */
[----:B------:R-:W1:Y:S02]  /*3b40*/  SYNCS.PHASECHK.TRANS64.TRYWAIT P0, [UR5], R5 ;  /* 0x00000005ff0075a7 */ /* 0x000e640008001105 */
[----:B-1----:R-:W-:Y:S05]  /*3b50*/  @!P0 BRA `(.L_x_73) ;  /* 0x0000008800188947 */ /* 0x002fea0003800000 */
.L_x_72:
[----:B------:R-:W-:Y:S01]  /*3b60*/  UISETP.NE.AND UP0, UPT, UR24, 0x1, UPT ;  /* 0x000000011800788c */ /* 0x000fe2000bf05270 */
[----:B------:R-:W-:Y:S01]  /*3b70*/  PLOP3.LUT P2, PT, PT, PT, PT, 0x80, 0x8 ;  /* 0x000000000008781c */ /* 0x000fe20003f4f070 */
[----:B------:R-:W-:Y:S02]  /*3b80*/  UIADD3 UR4, UPT, UPT, UR10, 0x1, URZ ;  /* 0x000000010a047890 */ /* 0x000fe4000fffe0ff */
[----:B------:R-:W-:Y:S02]  /*3b90*/  UIADD3 UR25, UPT, UPT, UR5, 0x28, URZ ;  /* 0x0000002805197890 */ /* 0x000fe4000fffe0ff */
[----:B------:R-:W-:Y:S01]  /*3ba0*/  UISETP.NE.AND UP1, UPT, UR4, 0x5, UPT ;  /* 0x000000050400788c */ /* 0x000fe2000bf25270 */
[----:B------:R-:W-:Y:S01]  /*3bb0*/  PLOP3.LUT P0, PT, PT, PT, UP0, 0x80, 0x8 ;  /* 0x000000000008781c */ /* 0x000fe20003f0f008 */
[----:B------:R-:W-:Y:S02]  /*3bc0*/  UIADD3 UR22, UPT, UPT, UR22, 0x1, URZ ;  /* 0x0000000116167890 */ /* 0x000fe4000fffe0ff */
[----:B------:R-:W-:Y:S02]  /*3bd0*/  USEL UR6, URZ, 0x1, UP1 ;  /* 0x00000001ff067887 */ /* 0x000fe40008800000 */
[----:B------:R-:W-:Y:S02]  /*3be0*/  USEL UR23, UR4, URZ, UP1 ;  /* 0x000000ff04177287 */ /* 0x000fe40008800000 */
[----:B------:R-:W-:Y:S02]  /*3bf0*/  UIADD3 UR24, UPT, UPT, UR24, -0x1, URZ ;  /* 0xffffffff18187890 */ /* 0x000fe4000fffe0ff */
[----:B------:R-:W-:Y:S01]  /*3c00*/  @UP0 ULEA UR4, UR23, UR26, 0x3 ;  /* 0x0000001a17040291 */ /* 0x000fe2000f8e18ff */
[----:B------:R-:W-:Y:S01]  /*3c10*/  LOP3.LUT R2, R2, UR6, RZ, 0x3c, !PT ;  /* 0x0000000602027c12 */ /* 0x000fe2000f8e3cff */
[----:B------:R-:W-:Y:S02]  /*3c20*/  ULEA UR6, UR10, UR30, 0xa ;  /* 0x0000001e0a067291 */ /* 0x000fe4000f8e50ff */
[----:B------:R-:W-:Y:S01]  /*3c30*/  UISETP.NE.AND UP0, UPT, UR22, UR27, UPT ;  /* 0x0000001b1600728c */ /* 0x000fe2000bf05270 */
[----:B-1----:R-:W-:Y:S01]  /*3c40*/  @P0 SHF.L.U32 R0, R2, 0x1f, RZ ;  /* 0x0000001f02000819 */ /* 0x002fe200000006ff */
[----:B------:R-:W-:Y:S02]  /*3c50*/  UIADD3 UR20, UPT, UPT, UR6, 0x2, URZ ;  /* 0x0000000206147890 */ /* 0x000fe4000fffe0ff */
[----:B------:R-:W-:Y:S01]  /*3c60*/  UIADD3 UR16, UPT, UPT, UR6, 0x4, URZ ;  /* 0x0000000406107890 */ /* 0x000fe2000fffe0ff */
[----:B------:R2:W3:Y:S01]  /*3c70*/  @P0 SYNCS.PHASECHK.TRANS64.TRYWAIT P2, [UR4], R0 ;  /* 0x00000000ff0005a7 */ /* 0x0004e20008041104 */
[----:B------:R-:W-:Y:S02]  /*3c80*/  ULEA UR4, UR10, UR29, 0xa ;  /* 0x0000001d0a047291 */ /* 0x000fe4000f8e50ff */
[----:B------:R-:W-:Y:S02]  /*3c90*/  UIADD3 UR12, UPT, UPT, UR6, 0x6, URZ ;  /* 0x00000006060c7890 */ /* 0x000fe4000fffe0ff */
[----:B------:R-:W-:Y:S02]  /*3ca0*/  UIADD3 UR18, UPT, UPT, UR4, 0x2, URZ ;  /* 0x0000000204127890 */ /* 0x000fe4000fffe0ff */
[----:B------:R-:W-:Y:S02]  /*3cb0*/  UIADD3 UR14, UPT, UPT, UR4, 0x4, URZ ;  /* 0x00000004040e7890 */ /* 0x000fe4000fffe0ff */
[----:B------:R-:W-:Y:S01]  /*3cc0*/  UIADD3 UR8, UPT, UPT, UR4, 0x6, URZ ;  /* 0x0000000604087890 */ /* 0x000fe2000fffe0ff */
[----:B------:R-:W-:Y:S01]  /*3cd0*/  UMOV UR7, 0x40004040 ;  /* 0x4000404000077882 */ /* 0x000fe20000000000 */
[----:B------:R-:W-:Y:S01]  /*3ce0*/  UMOV UR5, 0x40004040 ;  /* 0x4000404000057882 */ /* 0x000fe20000000000 */
[----:B------:R-:W-:Y:S01]  /*3cf0*/  UMOV UR21, 0x40004040 ;  /* 0x4000404000157882 */ /* 0x000fe20000000000 */
[----:B------:R2:W-:Y:S01]  /*3d00*/  UTCQMMA.2CTA gdesc[UR4], gdesc[UR6], tmem[UR11], tmem[UR40], idesc[UR41], UP2 ;  /* 0x00ff2806040075ea */ /* 0x0005e2000920030b */
[----:B------:R-:W-:Y:S01]  /*3d10*/  UPLOP3.LUT UP2, UPT, UPT, UPT, UPT, 0x80, 0x8 ;  /* 0x000000000008789c */ /* 0x000fe20003f4f070 */
[----:B------:R-:W-:Y:S01]  /*3d20*/  UMOV UR19, 0x40004040 ;  /* 0x4000404000137882 */ /* 0x000fe20000000000 */
[----:B------:R-:W-:Y:S01]  /*3d30*/  UMOV UR17, 0x40004040 ;  /* 0x4000404000117882 */ /* 0x000fe20000000000 */
[----:B------:R2:W-:Y:S01]  /*3d40*/  UTCQMMA.2CTA gdesc[UR18], gdesc[UR20], tmem[UR11], tmem[UR38], idesc[UR39], UPT ;  /* 0x00ff2614120075ea */ /* 0x0005e2000ba0030b */
[----:B------:R-:W-:Y:S01]  /*3d50*/  UMOV UR15, 0x40004040 ;  /* 0x40004040000f7882 */ /* 0x000fe20000000000 */
[----:B------:R-:W-:Y:S01]  /*3d60*/  UMOV UR13, 0x40004040 ;  /* 0x40004040000d7882 */ /* 0x000fe20000000000 */
[----:B------:R-:W-:Y:S01]  /*3d70*/  UMOV UR9, 0x40004040 ;  /* 0x4000404000097882 */ /* 0x000fe20000000000 */
[----:B------:R2:W-:Y:S01]  /*3d80*/  UTCQMMA.2CTA gdesc[UR14], gdesc[UR16], tmem[UR11], tmem[UR36], idesc[UR37], UPT ;  /* 0x00ff24100e0075ea */ /* 0x0005e2000ba0030b */
[----:B------:R2:W-:Y:S01]  /*3d90*/  UTCQMMA.2CTA gdesc[UR8], gdesc[UR12], tmem[UR11], tmem[UR34], idesc[UR35], UPT ;  /* 0x00ff220c080075ea */ /* 0x0005e2000ba0030b */
[----:B------:R2:W-:Y:S01]  /*3da0*/  UTCBAR.2CTA.MULTICAST [UR25], URZ, UR28 ;  /* 0x000000ff190073e9 */ /* 0x0005e2000820081c */
[----:B------:R-:W-:Y:S01]  /*3db0*/  UMOV UR10, UR23 ;  /* 0x00000017000a7c82 */ /* 0x000fe20008000000 */
[----:B------:R-:W-:Y:S05]  /*3dc0*/  BRA.U UP0, `(.L_x_74) ;  /* 0xfffffffd00507547 */ /* 0x000fea000b83ffff */
.L_x_71:
[----:B--2---:R-:W-:Y:S01]  /*3dd0*/  UIADD3 UR4, UPT, UPT, UR31, 0xc0, URZ ;  /* 0x000000c01f047890 */ /* 0x004fe2000fffe0ff */
[----:B------:R-:W-:-:S08]  /*3de0*/  UMOV UR22, UR27 ;  /* 0x0000001b00167c82 */ /* 0x000fd00008000000 */
[----:B------:R2:W-:Y:S01]  /*3df0*/  UTCBAR.2CTA.MULTICAST [UR4], URZ, UR42 ;  /* 0x000000ff040073e9 */ /* 0x0005e2000820082a */
[----:B------:R-:W-:Y:S02]  /*3e00*/  NOP ;  /* 0x0000000000007918 */ /* 0x000fe40000000000 */
.L_x_69:
[----:B--2---:R-:W-:Y:S01]  /*3e10*/  UIADD3 UR4, UPT, UPT, UR32, 0x1, URZ ;  /* 0x0000000120047890 */ /* 0x004fe2000fffe0ff */
[----:B------:R-:W-:-:S03]  /*3e20*/  ISETP.NE.AND P0, PT, R8, 0x2, PT ;  /* 0x000000020800780c */ /* 0x000fc60003f05270 */
[----:B------:R-:W-:Y:S01]  /*3e30*/  UISETP.NE.AND UP0, UPT, UR4, 0x2, UPT ;  /* 0x000000020400788c */ /* 0x000fe2000bf05270 */
[----:B-1----:R-:W-:Y:S02]  /*3e40*/  SEL R0, RZ, 0x1, P0 ;  /* 0x00000001ff007807 */ /* 0x002fe40000000000 */
[----:B------:R-:W-:Y:S01]  /*3e50*/  SEL R8, R8, RZ, P0 ;  /* 0x000000ff08087207 */ /* 0x000fe20000000000 */
[----:B------:R-:W-:Y:S01]  /*3e60*/  USEL UR5, URZ, 0x1, UP0 ;  /* 0x00000001ff057887 */ /* 0x000fe20008000000 */
[----:B------:R-:W-:Y:S01]  /*3e70*/  LOP3.LUT R3, R3, R0, RZ, 0x3c, !PT ;  /* 0x0000000003037212 */ /* 0x000fe200078e3cff */
[----:B------:R-:W-:-:S04]  /*3e80*/  USEL UR32, UR4, URZ, UP0 ;  /* 0x000000ff04207287 */ /* 0x000fc80008000000 */
[----:B------:R-:W-:Y:S01]  /*3e90*/  LOP3.LUT R9, R9, UR5, RZ, 0x3c, !PT ;  /* 0x0000000509097c12 */ /* 0x000fe2000f8e3cff */
[----:B------:R-:W-:Y:S07]  /*3ea0*/  @P1 BRA `(.L_x_75) ;  /* 0xfffffff800881947 */ /* 0x000fee000383ffff */
[----:B------:R-:W1:Y:S01]  /*3eb0*/  S2UR UR8, SR_CgaCtaId ;  /* 0x00000000000879c3 */ /* 0x000e620000008800 */
[----:B------:R-:W-:Y:S01]  /*3ec0*/  ELECT P0, URZ, PT ;  /* 0x0000000000ff782f */ /* 0x000fe20003800000 */
[----:B------:R-:W-:Y:S01]  /*3ed0*/  HFMA2 R0, -RZ, RZ, 0, 5.9604644775390625e-08 ;  /* 0x00000001ff007431 */ /* 0x000fe200000001ff */
[----:B------:R-:W-:-:S05]  /*3ee0*/  UMOV UR4, 0x40 ;  /* 0x0000004000047882 */ /* 0x000fca0000000000 */
[----:B------:R-:W-:Y:S01]  /*3ef0*/  UVIRTCOUNT.DEALLOC.SMPOOL 0x80 ;  /* 0x000000800000784c */ /* 0x000fe20000000000 */
[----:B------:R-:W-:Y:S02]  /*3f00*/  UISETP.NE.AND UP0, UPT, UR47, URZ, UPT ;  /* 0x000000ff2f00728c */ /* 0x000fe4000bf05270 */
[----:B-1----:R-:W-:-:S09]  /*3f10*/  ULEA UR8, UR8, UR4, 0x18 ;  /* 0x0000000408087291 */ /* 0x002fd2000f8ec0ff */
[----:B------:R1:W-:Y:S01]  /*3f20*/  @P0 STS.U8 [UR8+0x1c], R0 ;  /* 0x00001c00ff000988 */ /* 0x0003e20008000008 */
[----:B------:R-:W-:Y:S05]  /*3f30*/  BRA.U UP0, `(.L_x_76) ;  /* 0x0000000100587547 */ /* 0x000fea000b800000 */
[----:B------:R-:W-:Y:S01]  /*3f40*/  UIADD3 UR5, UPT, UPT, UR26, 0xd0, URZ ;  /* 0x000000d01a057890 */ /* 0x000fe2000fffe0ff */
[----:B------:R-:W-:-:S03]  /*3f50*/  SHF.L.U32 R3, R9, 0x1f, RZ ;  /* 0x0000001f09037819 */ /* 0x000fc600000006ff */
[----:B------:R-:W-:-:S09]  /*3f60*/  ULEA UR4, UR32, UR5, 0x3 ;  /* 0x0000000520047291 */ /* 0x000fd2000f8e18ff */
[----:B------:R-:W2:Y:S02]  /*3f70*/  SYNCS.PHASECHK.TRANS64.TRYWAIT P0, [UR4], R3 ;  /* 0x00000003ff0075a7 */ /* 0x000ea40008001104 */
[----:B--2---:R-:W-:Y:S05]  /*3f80*/  @!P0 BRA `(.L_x_77) ;  /* 0x0000008400248947 */ /* 0x004fea0003800000 */
.L_x_170:
[----:B------:R-:W-:-:S04]  /*3f90*/  UIADD3 UR4, UPT, UPT, UR32, 0x1, URZ ;  /* 0x0000000120047890 */ /* 0x000fc8000fffe0ff */
[----:B------:R-:W-:-:S04]  /*3fa0*/  UISETP.NE.AND UP1, UPT, UR4, 0x2, UPT ;  /* 0x000000020400788c */ /* 0x000fc8000bf25270 */
[----:B------:R-:W-:Y:S02]  /*3fb0*/  USEL UR6, URZ, 0x1, UP1 ;  /* 0x00000001ff067887 */ /* 0x000fe40008800000 */
[----:B------:R-:W-:-:S04]  /*3fc0*/  USEL UR4, UR4, URZ, UP1 ;  /* 0x000000ff04047287 */ /* 0x000fc80008800000 */
[----:B------:R-:W-:Y:S01]  /*3fd0*/  ULEA UR4, UR4, UR5, 0x3 ;  /* 0x0000000504047291 */ /* 0x000fe2000f8e18ff */
[----:B-1----:R-:W-:-:S04]  /*3fe0*/  LOP3.LUT R3, R9, UR6, RZ, 0x3c, !PT ;  /* 0x0000000609037c12 */ /* 0x002fc8000f8e3cff */
[----:B------:R-:W-:Y:S01]  /*3ff0*/  SHF.L.U32 R3, R3, 0x1f, RZ ;  /* 0x0000001f03037819 */ /* 0x000fe200000006ff */
[----:B------:R-:W-:-:S04]  /*4000*/  IMAD.U32 R0, RZ, RZ, UR4 ;  /* 0x00000004ff007e24 */ /* 0x000fc8000f8e00ff */
[----:B------:R1:W2:Y:S03]  /*4010*/  SYNCS.PHASECHK.TRANS64.TRYWAIT P0, [R0+URZ], R3 ;  /* 0x00000003000075a7 */ /* 0x0002a600080011ff */
[----:B--2---:R-:W-:Y:S05]  /*4020*/  @!P0 NANOSLEEP.SYNCS 0x989680 ;  /* 0x009896800000895d */ /* 0x004fea0003900000 */
[----:B------:R-:W2:Y:S02]  /*4030*/  @!P0 SYNCS.PHASECHK.TRANS64 P0, [R0+URZ], R3 ;  /* 0x00000003000085a7 */ /* 0x000ea400080010ff */
[----:B--2---:R-:W-:Y:S05]  /*4040*/  @P0 BRA `(.L_x_78) ;  /* 0x0000000000200947 */ /* 0x004fea0003800000 */
.L_x_79:
[----:B--2---:R2:W4:Y:S02]  /*4050*/  SYNCS.PHASECHK.TRANS64.TRYWAIT P0, [R0+URZ], R3 ;  /* 0x00000003000075a7 */ /* 0x00452400080011ff */
[----:B----4-:R-:W-:Y:S05]  /*4060*/  @!P0 NANOSLEEP.SYNCS 0x989680 ;  /* 0x009896800000895d */ /* 0x010fea0003900000 */
[----:B------:R-:W4:Y:S02]  /*4070*/  @!P0 SYNCS.PHASECHK.TRANS64 P0, [R0+URZ], R3 ;  /* 0x00000003000085a7 */ /* 0x000f2400080010ff */
[----:B----4-:R-:W-:Y:S05]  /*4080*/  @!P0 BRA `(.L_x_79) ;  /* 0xfffffffc00f08947 */ /* 0x010fea000383ffff */
[----:B------:R-:W-:Y:S05]  /*4090*/  BRA `(.L_x_78) ;  /* 0x00000000000c7947 */ /* 0x000fea0003800000 */
.L_x_76:
[----:B------:R-:W-:-:S04]  /*40a0*/  UIADD3 UR4, UPT, UPT, UR26, 0x100, URZ ;  /* 0x000001001a047890 */ /* 0x000fc8000fffe0ff */
[----:B------:R-:W-:-:S09]  /*40b0*/  UPRMT UR4, UR48, 0x654, UR4 ;  /* 0x0000065430047896 */ /* 0x000fd20008000004 */
[----:B------:R-:W-:Y:S03]  /*40c0*/  SYNCS.ARRIVE.TRANS64.RED.A1T0 RZ, [UR4], RZ ;  /* 0x000000ffffff79a7 */ /* 0x000fe60008100404 */
.L_x_78:
[----:B-12---:R-:W-:Y:S01]  /*40d0*/  SHF.L.U32 R3, RZ, 0x1f, RZ ;  /* 0x0000001fff037819 */ /* 0x006fe200000006ff */
[----:B------:R-:W-:Y:S01]  /*40e0*/  UIADD3 UR4, UPT, UPT, UR26, 0x100, URZ ;  /* 0x000001001a047890 */ /* 0x000fe2000fffe0ff */
[----:B------:R-:W-:Y:S02]  /*40f0*/  PLOP3.LUT P0, PT, PT, PT, UP0, 0x80, 0x8 ;  /* 0x000000000008781c */ /* 0x000fe40003f0f008 */
[----:B------:R-:W1:Y:S02]  /*4100*/  SYNCS.PHASECHK.TRANS64.TRYWAIT P1, [UR26+0x100], R3 ;  /* 0x00010003ff0075a7 */ /* 0x000e64000802111a */
[----:B-1----:R-:W-:Y:S09]  /*4110*/  @!P1 BRA `(.L_x_80) ;  /* 0x0000008000d89947 */ /* 0x002ff20003800000 */
.L_x_172:
[----:B------:R-:W-:Y:S01]  /*4120*/  @!UP0 UPRMT UR4, UR48, 0x654, UR4 ;  /* 0x0000065430048896 */ /* 0x000fe20008000004 */
[----:B------:R-:W-:Y:S01]  /*4130*/  UMOV UR5, 0xffff ;  /* 0x0000ffff00057882 */ /* 0x000fe20000000000 */
[----:B------:R-:W-:-:S07]  /*4140*/  UMOV UR6, 0x1 ;  /* 0x0000000100067882 */ /* 0x000fce0000000000 */
[----:B------:R-:W-:Y:S01]  /*4150*/  @!P0 SYNCS.ARRIVE.TRANS64.RED.A1T0 RZ, [UR4], RZ ;  /* 0x000000ffffff89a7 */ /* 0x000fe20008100404 */
[----:B------:R-:W-:Y:S01]  /*4160*/  NOP ;  /* 0x0000000000007918 */ /* 0x000fe20000000000 */
[----:B-1----:R-:W1:Y:S01]  /*4170*/  LDS R0, [UR8+0x14] ;  /* 0x00001408ff007984 */ /* 0x002e620008000800 */
[----:B------:R-:W-:-:S04]  /*4180*/  ULOP3.LUT UR4, UR44, 0xffff, URZ, 0xc0, !UPT ;  /* 0x0000ffff2c047892 */ /* 0x000fc8000f8ec0ff */
[----:B------:R-:W-:-:S04]  /*4190*/  USHF.R.U32.HI UR4, URZ, 0x5, UR4 ;  /* 0x00000005ff047899 */ /* 0x000fc80008011604 */
[----:B------:R-:W-:Y:S02]  /*41a0*/  USHF.L.U32 UR5, UR5, UR4, URZ ;  /* 0x0000000405057299 */ /* 0x000fe400080006ff */
[----:B------:R-:W-:-:S04]  /*41b0*/  USHF.L.U32 UR4, UR6, UR4, URZ ;  /* 0x0000000406047299 */ /* 0x000fc800080006ff */
[----:B-1----:R-:W-:-:S04]  /*41c0*/  LOP3.LUT R0, R0, UR5, RZ, 0xc0, !PT ;  /* 0x0000000500007c12 */ /* 0x002fc8000f8ec0ff */
[----:B------:R-:W-:-:S13]  /*41d0*/  ISETP.NE.AND P0, PT, R0, UR5, PT ;  /* 0x0000000500007c0c */ /* 0x000fda000bf05270 */
[----:B------:R-:W-:Y:S05]  /*41e0*/  @P0 BRA `(.L_x_81) ;  /* 0x0000000000580947 */ /* 0x000fea0003800000 */
[----:B------:R-:W1:Y:S02]  /*41f0*/  LDS R0, [UR8+0x18] ;  /* 0x00001808ff007984 */ /* 0x000e640008000800 */
[----:B-1----:R-:W-:-:S04]  /*4200*/  LOP3.LUT R0, R0, UR4, RZ, 0xc0, !PT ;  /* 0x0000000400007c12 */ /* 0x002fc8000f8ec0ff */
[----:B------:R-:W-:-:S13]  /*4210*/  ISETP.NE.AND P0, PT, R0, UR4, PT ;  /* 0x0000000400007c0c */ /* 0x000fda000bf05270 */
[----:B------:R-:W-:Y:S05]  /*4220*/  @P0 BRA `(.L_x_82) ;  /* 0x00000000003c0947 */ /* 0x000fea0003800000 */
[----:B------:R-:W1:Y:S01]  /*4230*/  S2R R2, SR_LANEID ;  /* 0x0000000000027919 */ /* 0x000e620000000000 */
[----:B------:R-:W-:Y:S01]  /*4240*/  ULOP3.LUT UR5, URZ, UR5, URZ, 0x33, !UPT ;  /* 0x00000005ff057292 */ /* 0x000fe2000f8e33ff */
[----:B------:R-:W-:Y:S01]  /*4250*/  LOP3.LUT R4, RZ, UR4, RZ, 0x33, !PT ;  /* 0x00000004ff047c12 */ /* 0x000fe2000f8e33ff */
[----:B------:R-:W-:Y:S02]  /*4260*/  VOTEU.ANY UR4, UPT, PT ;  /* 0x0000000000047886 */ /* 0x000fe400038e0100 */
[----:B------:R-:W-:Y:S01]  /*4270*/  UFLO.U32 UR4, UR4 ;  /* 0x00000004000472bd */ /* 0x000fe200080e0000 */
[----:B------:R-:W2:Y:S01]  /*4280*/  REDUX UR6, R4 ;  /* 0x00000000040673c4 */ /* 0x000ea20000000000 */
[----:B------:R-:W-:-:S06]  /*4290*/  IMAD.U32 R0, RZ, RZ, UR5 ;  /* 0x00000005ff007e24 */ /* 0x000fcc000f8e00ff */
[----:B------:R4:W-:Y:S01]  /*42a0*/  UTCATOMSWS.AND URZ, UR5 ;  /* 0x0000000500ff79e3 */ /* 0x0009e20008000000 */
[----:B------:R-:W3:Y:S01]  /*42b0*/  REDUX UR7, R0 ;  /* 0x00000000000773c4 */ /* 0x000ee20000000000 */
[----:B-1----:R-:W-:Y:S01]  /*42c0*/  ISETP.EQ.U32.AND P0, PT, R2, UR4, PT ;  /* 0x0000000402007c0c */ /* 0x002fe2000bf02070 */
[----:B--2---:R-:W-:Y:S01]  /*42d0*/  IMAD.U32 R2, RZ, RZ, UR6 ;  /* 0x00000006ff027e24 */ /* 0x004fe2000f8e00ff */
[----:B---3--:R-:W-:-:S11]  /*42e0*/  MOV R3, UR7 ;  /* 0x0000000700037c02 */ /* 0x008fd60008000f00 */
[----:B------:R4:W-:Y:S04]  /*42f0*/  @P0 ATOMS.AND RZ, [UR8+0x14], R3 ;  /* 0x00001403ffff098c */ /* 0x0009e8000a800008 */
[----:B------:R4:W-:Y:S01]  /*4300*/  @P0 ATOMS.AND RZ, [UR8+0x18], R2 ;  /* 0x00001802ffff098c */ /* 0x0009e2000a800008 */
[----:B------:R-:W-:Y:S05]  /*4310*/  BRA `(.L_x_83) ;  /* 0x0000000000147947 */ /* 0x000fea0003800000 */
.L_x_82:
[----:B------:R-:W-:Y:S02]  /*4320*/  MOV R2, 0x4340 ;  /* 0x0000434000027802 */ /* 0x000fe40000000f00 */
[----:B---3-5:R-:W-:Y:S05]  /*4330*/  CALL.REL.NOINC `($__internal_0_$__cuda_sm10x_tcgen05_guardrail_trap_col_being_dealloced_not_returned_by_alloc) ;  /* 0x0000008400b47944 */ /* 0x028fea0003c00000 */
[----:B------:R-:W-:Y:S05]  /*4340*/  BRA `(.L_x_83) ;  /* 0x0000000000087947 */ /* 0x000fea0003800000 */
.L_x_81:
[----:B------:R-:W-:Y:S02]  /*4350*/  MOV R2, 0x4370 ;  /* 0x0000437000027802 */ /* 0x000fe40000000f00 */
[----:B---3-5:R-:W-:Y:S05]  /*4360*/  CALL.REL.NOINC `($__internal_2_$__cuda_sm10x_tcgen05_guardrail_trap_unallocated_columns_being_dealloced) ;  /* 0x0000008400c07944 */ /* 0x028fea0003c00000 */
.L_x_83:
[----:B------:R-:W-:Y:S01]  /*4370*/  NOP ;  /* 0x0000000000007918 */ /* 0x000fe20000000000 */
[----:B----4-:R-:W-:Y:S05]  /*4380*/  EXIT ;  /* 0x000000000000794d */ /* 0x010fea0003800000 */
.L_x_56:
[----:B------:R-:W-:-:S09]  /*4390*/  UISETP.NE.OR UP0, UPT, UR17, 0x3, !UP4 ;  /* 0x000000031100788c */ /* 0x000fd2000e705670 */
[----:B------:R-:W-:Y:S05]  /*43a0*/  BRA.U UP0, `(.L_x_84) ;  /* 0x0000001100547547 */ /* 0x000fea000b800000 */
[----:B------:R-:W2:Y:S01]  /*43b0*/  LDCU UR31, c[0x0][0x370] ;  /* 0x00006e00ff1f77ac */ /* 0x000ea20008000800 */
[----:B------:R-:W3:Y:S01]  /*43c0*/  LDC.64 R16, c[0x0][0x348] ;  /* 0x0000d200ff107b82 */ /* 0x000ee20000000a00 */
[----:B------:R-:W-:Y:S02]  /*43d0*/  HFMA2 R13, -RZ, RZ, 0, 0 ;  /* 0x00000000ff0d7431 */ /* 0x000fe400000001ff */
[----:B------:R-:W-:Y:S01]  /*43e0*/  IMAD.MOV.U32 R15, RZ, RZ, 0x1 ;  /* 0x00000001ff0f7424 */ /* 0x000fe200078e00ff */
[----:B------:R-:W2:Y:S01]  /*43f0*/  LDCU.128 UR48, c[0x0][0xb10] ;  /* 0x00016200ff3077ac */ /* 0x000ea20008000c00 */
[----:B------:R-:W-:Y:S01]  /*4400*/  IMAD.MOV.U32 R14, RZ, RZ, RZ ;  /* 0x000000ffff0e7224 */ /* 0x000fe200078e00ff */
[----:B------:R-:W-:Y:S01]  /*4410*/  MOV R7, 0x2000 ;  /* 0x0000200000077802 */ /* 0x000fe20000000f00 */
[----:B------:R-:W4:Y:S01]  /*4420*/  LDCU UR30, c[0x0][0x374] ;  /* 0x00006e80ff1e77ac */ /* 0x000f220008000800 */
[----:B------:R-:W1:Y:S01]  /*4430*/  LDC.64 R2, c[0x0][0x888] ;  /* 0x00022200ff027b82 */ /* 0x000e620000000a00 */
[----:B------:R-:W4:Y:S01]  /*4440*/  LDCU UR15, c[0x0][0xb0c] ;  /* 0x00016180ff0f77ac */ /* 0x000f220008000800 */
[----:B------:R-:W3:Y:S06]  /*4450*/  LDCU UR40, c[0x0][0xb20] ;  /* 0x00016400ff2877ac */ /* 0x000eec0008000800 */
[----:B------:R-:W1:Y:S01]  /*4460*/  LDC.64 R4, c[0x0][0x890] ;  /* 0x00022400ff047b82 */ /* 0x000e620000000a00 */
[----:B------:R-:W3:Y:S01]  /*4470*/  LDCU UR4, c[0x0][0xb30] ;  /* 0x00016600ff0477ac */ /* 0x000ee20008000800 */
[----:B------:R-:W-:Y:S01]  /*4480*/  UMOV UR21, 0x400 ;  /* 0x0000040000157882 */ /* 0x000fe20000000000 */
[----:B--2---:R-:W-:-:S02]  /*4490*/  UIMAD.WIDE.U32 UR6, UR31, UR48, URZ ;  /* 0x000000301f0672a5 */ /* 0x004fc4000f8e00ff */
[----:B----4-:R-:W-:Y:S02]  /*44a0*/  UIMAD.WIDE.U32 UR8, UR30, UR51, URZ ;  /* 0x000000331e0872a5 */ /* 0x010fe4000f8e00ff */
[----:B------:R-:W-:Y:S02]  /*44b0*/  ULEA UR21, UR45, UR21, 0x18 ;  /* 0x000000152d157291 */ /* 0x000fe4000f8ec0ff */
[----:B------:R-:W-:Y:S02]  /*44c0*/  UPLOP3.LUT UP3, UPT, UPT, UPT, UPT, 0x40, 0x4 ;  /* 0x000000000004789c */ /* 0x000fe40003f6e870 */
[----:B------:R-:W-:Y:S01]  /*44d0*/  UIADD3 UR37, UPT, UPT, UR21, 0x68, URZ ;  /* 0x0000006815257890 */ /* 0x000fe2000fffe0ff */
[----:B------:R-:W-:Y:S01]  /*44e0*/  UMOV UR6, UR7 ;  /* 0x0000000700067c82 */ /* 0x000fe20008000000 */
[----:B------:R-:W-:Y:S01]  /*44f0*/  UMOV UR38, UR9 ;  /* 0x0000000900267c82 */ /* 0x000fe20008000000 */
[----:B------:R-:W-:Y:S02]  /*4500*/  UISETP.GE.AND UP0, UPT, UR42, 0x1, UPT ;  /* 0x000000012a00788c */ /* 0x000fe4000bf06270 */
[----:B------:R-:W-:Y:S01]  /*4510*/  UISETP.NE.AND UP4, UPT, UR42, 0x1, UPT ;  /* 0x000000012a00788c */ /* 0x000fe2000bf85270 */
[----:B------:R-:W2:Y:S01]  /*4520*/  LDCU.64 UR22, c[0x0][0xb28] ;  /* 0x00016500ff1677ac */ /* 0x000ea20008000a00 */
[----:B------:R-:W-:-:S02]  /*4530*/  UISETP.NE.AND UP6, UPT, UR15, 0x1, UPT ;  /* 0x000000010f00788c */ /* 0x000fc4000bfc5270 */
[----:B------:R-:W-:Y:S02]  /*4540*/  UISETP.NE.AND UP5, UPT, UR50, 0x1, UPT ;  /* 0x000000013200788c */ /* 0x000fe4000bfa5270 */
[----:B------:R-:W-:Y:S02]  /*4550*/  UIADD3 UR33, UPT, UPT, UR21, 0x50, URZ ;  /* 0x0000005015217890 */ /* 0x000fe4000fffe0ff */
[----:B------:R-:W-:Y:S02]  /*4560*/  UIADD3 UR25, UPT, UPT, UR21, 0x58, URZ ;  /* 0x0000005815197890 */ /* 0x000fe4000fffe0ff */
[----:B------:R-:W-:Y:S02]  /*4570*/  UIADD3 UR17, UPT, UPT, UR21, 0x60, URZ ;  /* 0x0000006015117890 */ /* 0x000fe4000fffe0ff */
[----:B------:R-:W-:Y:S02]  /*4580*/  UPRMT UR37, UR45, 0x654, UR37 ;  /* 0x000006542d257896 */ /* 0x000fe40008000025 */
[----:B------:R-:W-:-:S02]  /*4590*/  USHF.R.U32.HI UR39, URZ, UR49, UR6 ;  /* 0x00000031ff277299 */ /* 0x000fc40008011606 */
[----:B---3--:R-:W-:Y:S02]  /*45a0*/  USHF.R.U32.HI UR38, URZ, UR40, UR38 ;  /* 0x00000028ff267299 */ /* 0x008fe40008011626 */
[----:B------:R-:W-:-:S11]  /*45b0*/  UISETP.NE.AND UP2, UPT, UR4, 0x1, UPT ;  /* 0x000000010400788c */ /* 0x000fd6000bf45270 */
.L_x_95:
[C---:B------:R-:W-:Y:S02]  /*45c0*/  LEA R12, R14.reuse, UR21, 0x3 ;  /* 0x000000150e0c7c11 */ /* 0x040fe4000f8e18ff */
[----:B------:R-:W-:Y:S02]  /*45d0*/  SHF.L.U32 R9, R13, 0x1f, RZ ;  /* 0x0000001f0d097819 */ /* 0x000fe400000006ff */
[----:B------:R-:W-:Y:S02]  /*45e0*/  LEA R10, R14, UR21, 0x4 ;  /* 0x000000150e0a7c11 */ /* 0x000fe4000f8e20ff */
[----:B---3--:R-:W3:Y:S02]  /*45f0*/  SYNCS.PHASECHK.TRANS64.TRYWAIT P0, [R12+URZ+0xa0], R9 ;  /* 0x0000a0090c0075a7 */ /* 0x008ee400080011ff */
[----:B---3--:R-:W-:Y:S05]  /*4600*/  @!P0 BRA `(.L_x_85) ;  /* 0x0000007c00b48947 */ /* 0x008fea0003800000 */
.L_x_173:
[----:B---3--:R-:W3:Y:S01]  /*4610*/  LDS.128 R8, [R10+0x110] ;  /* 0x000110000a087984 */ /* 0x008ee20000000c00 */
[----:B------:R-:W-:Y:S01]  /*4620*/  UISETP.GE.AND UP0, UPT, UR42, 0x1, UPT ;  /* 0x000000012a00788c */ /* 0x000fe2000bf06270 */
[----:B------:R-:W-:Y:S01]  /*4630*/  @!PT LDS RZ, [RZ] ;  /* 0x00000000fffff984 */ /* 0x000fe20000000800 */
[----:B------:R-:W-:Y:S01]  /*4640*/  @!PT LDS RZ, [RZ] ;  /* 0x00000000fffff984 */ /* 0x000fe20000000800 */
[----:B------:R-:W-:Y:S01]  /*4650*/  @!PT LDS RZ, [RZ] ;  /* 0x00000000fffff984 */ /* 0x000fe20000000800 */
[----:B------:R-:W-:Y:S01]  /*4660*/  @!PT LDS RZ, [RZ] ;  /* 0x00000000fffff984 */ /* 0x000fe20000000800 */
[----:B------:R4:W-:Y:S06]  /*4670*/  MEMBAR.ALL.CTA ;  /* 0x0000000000007992 */ /* 0x0009ec0000008000 */
[----:B----4-:R-:W4:Y:S01]  /*4680*/  FENCE.VIEW.ASYNC.S ;  /* 0x00000000000073c6 */ /* 0x010f220000000000 */
[----:B---3--:R-:W-:Y:S11]  /*4690*/  LOP3.LUT P0, RZ, R10, 0x1, RZ, 0xc0, !PT ;  /* 0x000000010aff7812 */ /* 0x008ff6000780c0ff */
[----:B------:R-:W-:Y:S02]  /*46a0*/  @!UPT UIADD3 URZ, UPT, UPT, URZ, URZ, URZ ;  /* 0x000000fffffff290 */ /* 0x000fe4000fffe0ff */
[----:B----4-:R-:W-:Y:S01]  /*46b0*/  VOTEU.ANY UP1, P0 ;  /* 0x0000000000ff7886 */ /* 0x010fe20000020100 */
[----:B------:R-:W-:Y:S11]  /*46c0*/  PLOP3.LUT P0, PT, PT, PT, UP1, 0x80, 0x8 ;  /* 0x000000000008781c */ /* 0x000ff60003f0f018 */
[----:B------:R-:W-:Y:S02]  /*46d0*/  @!UPT UIADD3 URZ, UPT, UPT, URZ, URZ, URZ ;  /* 0x000000fffffff290 */ /* 0x000fe4000fffe0ff */
[----:B------:R-:W-:Y:S02]  /*46e0*/  @P0 SHF.R.U32.HI R0, RZ, 0x10, R9 ;  /* 0x00000010ff000819 */ /* 0x000fe40000011609 */
[----:B------:R-:W-:Y:S02]  /*46f0*/  @P0 MOV R6, R8 ;  /* 0x0000000800060202 */ /* 0x000fe40000000f00 */
[----:B------:R-:W-:Y:S01]  /*4700*/  @P0 R2UR UR4, R0 ;  /* 0x00000000000402ca */ /* 0x000fe200000e0000 */
[----:B------:R-:W-:Y:S01]  /*4710*/  VIADD R0, R12, 0xb0 ;  /* 0x000000b00c007836 */ /* 0x000fe20000000000 */
[----:B------:R-:W-:Y:S02]  /*4720*/  @P0 LOP3.LUT R8, R9, 0xffff, RZ, 0xc0, !PT ;  /* 0x0000ffff09080812 */ /* 0x000fe400078ec0ff */
[----:B------:R-:W-:Y:S02]  /*4730*/  @P0 R2UR UR6, R6 ;  /* 0x00000000060602ca */ /* 0x000fe400000e0000 */
[----:B------:R-:W-:Y:S02]  /*4740*/  PRMT R0, RZ, 0x654, R0 ;  /* 0x00000654ff007816 */ /* 0x000fe40000000000 */
[----:B------:R-:W-:Y:S02]  /*4750*/  @P0 R2UR UR5, R8 ;  /* 0x00000000080502ca */ /* 0x000fe400000e0000 */
[----:B------:R3:W-:Y:S03]  /*4760*/  SYNCS.ARRIVE.TRANS64.RED.A1T0 RZ, [R0+URZ], RZ ;  /* 0x000000ff00ff79a7 */ /* 0x0007e600081004ff */
[----:B------:R-:W-:Y:S04]  /*4770*/  @UP1 UMOV UR29, UR4 ;  /* 0x00000004001d1c82 */ /* 0x000fe80008000000 */
[----:B------:R-:W-:Y:S04]  /*4780*/  @UP1 UMOV UR14, UR6 ;  /* 0x00000006000e1c82 */ /* 0x000fe80008000000 */
[----:B------:R-:W-:Y:S01]  /*4790*/  @UP1 UMOV UR13, UR5 ;  /* 0x00000005000d1c82 */ /* 0x000fe20008000000 */
[----:B------:R-:W-:Y:S05]  /*47a0*/  BRA.U !UP0, `(.L_x_86) ;  /* 0x0000000108a47547 */ /* 0x000fea000b800000 */
[----:B------:R-:W-:Y:S02]  /*47b0*/  UIMAD.WIDE.U32 UR18, UR13, UR51, URZ ;  /* 0x000000330d1272a5 */ /* 0x000fe4000f8e00ff */
[----:B------:R-:W-:Y:S02]  /*47c0*/  UIMAD.WIDE.U32 UR26, UR14, UR48, URZ ;  /* 0x000000300e1a72a5 */ /* 0x000fe4000f8e00ff */
[----:B------:R-:W-:Y:S02]  /*47d0*/  USEL UR4, UR30, UR38, !UP5 ;  /* 0x000000261e047287 */ /* 0x000fe4000e800000 */
[----:B------:R-:W-:Y:S02]  /*47e0*/  USEL UR7, UR31, UR39, !UP6 ;  /* 0x000000271f077287 */ /* 0x000fe4000f000000 */
[----:B--2---:R-:W-:Y:S02]  /*47f0*/  UIMAD.WIDE.U32 UR8, UR4, UR22, URZ ;  /* 0x00000016040872a5 */ /* 0x004fe4000f8e00ff */
[----:B------:R-:W-:Y:S01]  /*4800*/  UIMAD.WIDE.U32 UR10, UR7, UR22, URZ ;  /* 0x00000016070a72a5 */ /* 0x000fe2000f8e00ff */
[----:B------:R-:W-:Y:S02]  /*4810*/  UMOV UR5, UR19 ;  /* 0x0000001300057c82 */ /* 0x000fe40008000000 */
[----:B------:R-:W-:Y:S03]  /*4820*/  USHF.R.U32.HI UR6, URZ, UR40, UR5 ;  /* 0x00000028ff067299 */ /* 0x000fe60008011605 */
[----:B------:R-:W-:Y:S01]  /*4830*/  UMOV UR5, UR27 ;  /* 0x0000001b00057c82 */ /* 0x000fe20008000000 */
[----:B------:R-:W-:Y:S02]  /*4840*/  USEL UR6, UR13, UR6, !UP5 ;  /* 0x000000060d067287 */ /* 0x000fe4000e800000 */
[----:B------:R-:W-:Y:S03]  /*4850*/  USHF.R.U32.HI UR12, URZ, UR49, UR5 ;  /* 0x00000031ff0c7299 */ /* 0x000fe60008011605 */
[----:B------:R-:W-:Y:S02]  /*4860*/  UMOV UR5, UR9 ;  /* 0x0000000900057c82 */ /* 0x000fe40008000000 */
[----:B------:R-:W-:Y:S03]  /*4870*/  @UP4 USHF.R.U32.HI UR4, URZ, UR23, UR5 ;  /* 0x00000017ff044299 */ /* 0x000fe60008011605 */
[----:B------:R-:W-:Y:S01]  /*4880*/  UMOV UR5, UR11 ;  /* 0x0000000b00057c82 */ /* 0x000fe20008000000 */
[----:B------:R-:W-:Y:S02]  /*4890*/  UIMAD UR4, UR42, UR4, URZ ;  /* 0x000000042a0472a4 */ /* 0x000fe4000f8e02ff */
[----:B------:R-:W-:Y:S02]  /*48a0*/  @UP4 USHF.R.U32.HI UR7, URZ, UR23, UR5 ;  /* 0x00000017ff074299 */ /* 0x000fe40008011605 */
[----:B------:R-:W-:Y:S02]  /*48b0*/  UIMAD.WIDE.U32 UR10, UR6, UR22, URZ ;  /* 0x00000016060a72a5 */ /* 0x000fe4000f8e00ff */
[----:B------:R-:W-:Y:S02]  /*48c0*/  USEL UR5, UR14, UR12, !UP6 ;  /* 0x0000000c0e057287 */ /* 0x000fe4000f000000 */
[----:B------:R-:W-:Y:S02]  /*48d0*/  UIMAD UR8, UR42, UR7, URZ ;  /* 0x000000072a0872a4 */ /* 0x000fe4000f8e02ff */
[----:B------:R-:W-:Y:S03]  /*48e0*/  UISETP.GE.AND UP0, UPT, UR6, UR4, UPT ;  /* 0x000000040600728c */ /* 0x000fe6000bf06270 */
[----:B------:R-:W-:Y:S01]  /*48f0*/  UMOV UR4, UR11 ;  /* 0x0000000b00047c82 */ /* 0x000fe20008000000 */
[----:B------:R-:W-:Y:S02]  /*4900*/  UISETP.GE.OR UP0, UPT, UR5, UR8, UP0 ;  /* 0x000000080500728c */ /* 0x000fe40008706670 */
[----:B------:R-:W-:Y:S02]  /*4910*/  USHF.R.U32.HI UR4, URZ, UR23, UR4 ;  /* 0x00000017ff047299 */ /* 0x000fe40008011604 */
[----:B------:R-:W-:Y:S02]  /*4920*/  UIMAD.WIDE.U32 UR8, UR5, UR22, URZ ;  /* 0x00000016050872a5 */ /* 0x000fe4000f8e00ff */
[----:B------:R-:W-:Y:S04]  /*4930*/  USEL UR10, UR6, UR4, !UP4 ;  /* 0x00000004060a7287 */ /* 0x000fe8000e000000 */
[----:B------:R-:W-:Y:S01]  /*4940*/  UIADD3 UR11, UPT, UPT, -UR10, URZ, URZ ;  /* 0x000000ff0a0b7290 */ /* 0x000fe2000fffe1ff */
[----:B------:R-:W-:Y:S02]  /*4950*/  @!UP0 UMOV UR4, UR9 ;  /* 0x0000000900048c82 */ /* 0x000fe40008000000 */
[----:B------:R-:W-:Y:S02]  /*4960*/  @!UP0 USHF.R.U32.HI UR4, URZ, UR23, UR4 ;  /* 0x00000017ff048299 */ /* 0x000fe40008011604 */
[----:B------:R-:W-:Y:S02]  /*4970*/  UIMAD UR8, UR42, UR11, UR6 ;  /* 0x0000000b2a0872a4 */ /* 0x000fe4000f8e0206 */
[----:B------:R-:W-:Y:S04]  /*4980*/  @!UP0 USEL UR4, UR5, UR4, !UP4 ;  /* 0x0000000405048287 */ /* 0x000fe8000e000000 */
[----:B------:R-:W-:Y:S02]  /*4990*/  @!UP0 UIMAD UR8, UR7, UR8, UR4 ;  /* 0x00000008070882a4 */ /* 0x000fe4000f8e0204 */
[----:B------:R-:W-:Y:S02]  /*49a0*/  @!UP0 UIADD3 UR9, UPT, UPT, UR10, -UR4, URZ ;  /* 0x800000040a098290 */ /* 0x000fe4000fffe0ff */
[----:B------:R-:W-:Y:S02]  /*49b0*/  UIADD3 UR4, UPT, UPT, -UR5, URZ, URZ ;  /* 0x000000ff05047290 */ /* 0x000fe4000fffe1ff */
[----:B------:R-:W-:Y:S02]  /*49c0*/  UIADD3 UR7, UPT, UPT, -UR6, URZ, URZ ;  /* 0x000000ff06077290 */ /* 0x000fe4000fffe1ff */
[----:B------:R-:W-:Y:S02]  /*49d0*/  @!UP0 UIMAD UR6, UR9, UR42, UR5 ;  /* 0x0000002a090682a4 */ /* 0x000fe4000f8e0205 */
[----:B------:R-:W-:Y:S02]  /*49e0*/  UIMAD UR14, UR15, UR4, UR14 ;  /* 0x000000040f0e72a4 */ /* 0x000fe4000f8e020e */
[----:B------:R-:W-:Y:S01]  /*49f0*/  UIMAD UR13, UR50, UR7, UR13 ;  /* 0x00000007320d72a4 */ /* 0x000fe2000f8e020d */
[----:B------:R-:W-:Y:S02]  /*4a00*/  @!UP0 UMOV UR5, UR8 ;  /* 0x0000000800058c82 */ /* 0x000fe40008000000 */
[----:B------:R-:W-:Y:S02]  /*4a10*/  UIMAD UR14, UR5, UR15, UR14 ;  /* 0x0000000f050e72a4 */ /* 0x000fe4000f8e020e */
[----:B------:R-:W-:Y:S11]  /*4a20*/  UIMAD UR13, UR6, UR50, UR13 ;  /* 0x00000032060d72a4 */ /* 0x000ff6000f8e020d */
[----:B------:R-:W-:Y:S01]  /*4a30*/  @!UPT UIADD3 URZ, UPT, UPT, URZ, URZ, URZ ;  /* 0x000000fffffff290 */ /* 0x000fe2000fffe0ff */
.L_x_86:
[----:B------:R-:W4:Y:S01]  /*4a40*/  @!UP2 LDCU.128 UR8, c[0x0][0xb10] ;  /* 0x00016200ff08a7ac */ /* 0x000f220008000c00 */
[C---:B-1----:R-:W-:Y:S02]  /*4a50*/  ISETP.NE.U32.AND P1, PT, R4.reuse, RZ, PT ;  /* 0x000000ff0400720c */ /* 0x042fe40003f25070 */
[----:B------:R-:W-:Y:S02]  /*4a60*/  ISETP.NE.U32.AND P0, PT, R4, RZ, PT ;  /* 0x000000ff0400720c */ /* 0x000fe40003f05070 */
[C---:B------:R-:W-:Y:S02]  /*4a70*/  ISETP.NE.AND.EX P1, PT, R5.reuse, RZ, PT, P1 ;  /* 0x000000ff0500720c */ /* 0x040fe40003f25310 */
[----:B------:R-:W-:Y:S01]  /*4a80*/  ISETP.NE.AND.EX P0, PT, R5, RZ, PT, P0 ;  /* 0x000000ff0500720c */ /* 0x000fe20003f05300 */
[----:B------:R-:W1:Y:S01]  /*4a90*/  @!UP2 LDCU UR5, c[0x0][0xb0c] ;  /* 0x00016180ff05a7ac */ /* 0x000e620008000800 */
[----:B------:R-:W-:Y:S01]  /*4aa0*/  SHF.L.U32 R9, R15, 0x1f, RZ ;  /* 0x0000001f0f097819 */ /* 0x000fe200000006ff */
[----:B------:R-:W-:Y:S02]  /*4ab0*/  USHF.L.U32 UR35, UR16, 0x7, URZ ;  /* 0x0000000710237899 */ /* 0x000fe400080006ff */
[----:B------:R-:W-:Y:S02]  /*4ac0*/  USHF.L.U32 UR34, UR20, 0x8, URZ ;  /* 0x0000000814227899 */ /* 0x000fe400080006ff */
[----:B----4-:R-:W-:Y:S07]  /*4ad0*/  UIMAD.WIDE.U32 UR6, UR14, UR8, URZ ;  /* 0x000000080e0672a5 */ /* 0x010fee000f8e00ff */
[----:B------:R-:W-:Y:S01]  /*4ae0*/  @!UP2 UMOV UR4, UR7 ;  /* 0x000000070004ac82 */ /* 0x000fe20008000000 */
[----:B-1----:R-:W-:Y:S02]  /*4af0*/  @!UP2 UISETP.NE.AND UP0, UPT, UR5, 0x1, UPT ;  /* 0x000000010500a88c */ /* 0x002fe4000bf05270 */
[----:B------:R-:W-:Y:S02]  /*4b00*/  @!UP2 USHF.R.U32.HI UR4, URZ, UR9, UR4 ;  /* 0x00000009ff04a299 */ /* 0x000fe40008011604 */
[----:B------:R-:W-:Y:S02]  /*4b10*/  UIMAD.WIDE.U32 UR6, UR13, UR11, URZ ;  /* 0x0000000b0d0672a5 */ /* 0x000fe4000f8e00ff */
[----:B------:R-:W-:Y:S02]  /*4b20*/  @!UP2 USEL UR8, UR14, UR4, !UP0 ;  /* 0x000000040e08a287 */ /* 0x000fe4000c000000 */
[----:B------:R-:W-:Y:S03]  /*4b30*/  @!UP2 UISETP.NE.AND UP0, UPT, UR10, 0x1, UPT ;  /* 0x000000010a00a88c */ /* 0x000fe6000bf05270 */
[----:B------:R-:W-:Y:S02]  /*4b40*/  @!UP2 UMOV UR6, UR7 ;  /* 0x000000070006ac82 */ /* 0x000fe40008000000 */
[----:B------:R-:W1:Y:S02]  /*4b50*/  @!UP2 LDCU UR4, c[0x0][0xb20] ;  /* 0x00016400ff04a7ac */ /* 0x000e640008000800 */
[----:B-1----:R-:W-:Y:S04]  /*4b60*/  @!UP2 USHF.R.U32.HI UR6, URZ, UR4, UR6 ;  /* 0x00000004ff06a299 */ /* 0x002fe80008011606 */
[----:B------:R-:W-:Y:S04]  /*4b70*/  @!UP2 USEL UR6, UR13, UR6, !UP0 ;  /* 0x000000060d06a287 */ /* 0x000fe8000c000000 */
[----:B------:R-:W-:Y:S02]  /*4b80*/  @!UP2 UIADD3 UR4, UPT, UPT, -UR8, UR6, URZ ;  /* 0x000000060804a290 */ /* 0x000fe4000fffe1ff */
[----:B------:R-:W-:Y:S02]  /*4b90*/  @!UP2 UIADD3 UR6, UPT, UPT, UR8, -UR6, URZ ;  /* 0x800000060806a290 */ /* 0x000fe4000fffe0ff */
[----:B------:R-:W-:Y:S02]  /*4ba0*/  @!UP2 UIMAD UR14, UR4, UR5, UR14 ;  /* 0x00000005040ea2a4 */ /* 0x000fe4000f8e020e */
[----:B------:R-:W-:Y:S01]  /*4bb0*/  @!UP2 UIMAD UR13, UR6, UR10, UR13 ;  /* 0x0000000a060da2a4 */ /* 0x000fe2000f8e020d */
[----:B------:R-:W-:Y:S11]  /*4bc0*/  BRA.U UP3, `(.L_x_87) ;  /* 0x0000000103107547 */ /* 0x000ff6000b800000 */
[----:B---3--:R-:W-:Y:S04]  /*4bd0*/  MOV R0, UR41 ;  /* 0x0000002900007c02 */ /* 0x008fe80008000f00 */
[----:B------:R-:W-:Y:S04]  /*4be0*/  SHF.L.U32 R11, R0, 0x1f, RZ ;  /* 0x0000001f000b7819 */ /* 0x000fe800000006ff */
[----:B------:R-:W1:Y:S02]  /*4bf0*/  SYNCS.PHASECHK.TRANS64.TRYWAIT P2, [UR21+0x98], R11 ;  /* 0x0000980bff0075a7 */ /* 0x000e640008041115 */
[----:B-1----:R-:W-:Y:S05]  /*4c00*/  @!P2 BRA `(.L_x_88) ;  /* 0x000000780048a947 */ /* 0x002fea0003800000 */
.L_x_87:
[----:B------:R-:W-:Y:S05]  /*4c10*/  @!P1 BRA `(.L_x_89) ;  /* 0x0000000000309947 */ /* 0x000fea0003800000 */
[----:B------:R-:W-:Y:S01]  /*4c20*/  ISETP.NE.U32.AND P1, PT, R2, RZ, PT ;  /* 0x000000ff0200720c */ /* 0x000fe20003f25070 */
[----:B------:R-:W4:Y:S01]  /*4c30*/  LDCU.64 UR4, c[0x0][0x358] ;  /* 0x00006b00ff0477ac */ /* 0x000f220008000a00 */
[----:B------:R-:W-:Y:S02]  /*4c40*/  IMAD.MOV.U32 R162, RZ, RZ, 0x1 ;  /* 0x00000001ffa27424 */ /* 0x000fe400078e00ff */
[----:B------:R-:W-:Y:S11]  /*4c50*/  ISETP.NE.AND.EX P1, PT, R3, RZ, PT, P1 ;  /* 0x000000ff0300720c */ /* 0x000ff60003f25310 */
[----:B------:R-:W-:Y:S02]  /*4c60*/  @!UPT UIADD3 URZ, UPT, UPT, URZ, URZ, URZ ;  /* 0x000000fffffff290 */ /* 0x000fe4000fffe0ff */
[----:B-1----:R-:W1:Y:S01]  /*4c70*/  @P1 LDC.64 R10, c[0x0][0x888] ;  /* 0x00022200ff0a1b82 */ /* 0x002e620000000a00 */
[----:B---3--:R-:W-:Y:S04]  /*4c80*/  @P1 IMAD R0, R4, UR36, RZ ;  /* 0x0000002404001c24 */ /* 0x008fe8000f8e02ff */
[----:B-1----:R-:W-:Y:S04]  /*4c90*/  @P1 IMAD.WIDE R10, R0, 0x4, R10 ;  /* 0x00000004000a1825 */ /* 0x002fe800078e020a */
[----:B------:R-:W-:Y:S01]  /*4ca0*/  HFMA2 R0, -RZ, RZ, 0, 5.9604644775390625e-08 ;  /* 0x00000001ff007431 */ /* 0x000fe200000001ff */
[----:B----45:R4:W5:Y:S04]  /*4cb0*/  @P1 LDG.E R73, desc[UR4][R10.64] ;  /* 0x000000040a491981 */ /* 0x030968000c1e1900 */
[----:B------:R-:W-:Y:S01]  /*4cc0*/  @!P1 PRMT R162, R0, 0x7610, R162 ;  /* 0x0000761000a29816 */ /* 0x000fe200000000a2 */
[----:B----4-:R-:W1:Y:S06]  /*4cd0*/  @!P1 LDC R73, c[0x0][0x880] ;  /* 0x00022000ff499b82 */ /* 0x010e6c0000000800 */
.L_x_89:
[----:B-1---5:R-:W-:Y:S01]  /*4ce0*/  @!P0 FSETP.EQ.AND P1, PT, R73, RZ, PT ;  /* 0x000000ff4900820b */ /* 0x022fe20003f22000 */
[----:B------:R-:W-:Y:S01]  /*4cf0*/  @!UPT UIADD3 URZ, UPT, UPT, URZ, URZ, URZ ;  /* 0x000000fffffff290 */ /* 0x000fe2000fffe0ff */
[----:B------:R-:W-:Y:S11]  /*4d00*/  @!P0 BRA `(.L_x_90) ;  /* 0x0000000000188947 */ /* 0x000ff60003800000 */
[----:B------:R-:W-:Y:S02]  /*4d10*/  LOP3.LUT P0, RZ, R162, 0xff, RZ, 0xc0, !PT ;  /* 0x000000ffa2ff7812 */ /* 0x000fe4000780c0ff */
[----:B------:R-:W-:Y:S04]  /*4d20*/  ISETP.NE.U32.AND P1, PT, R2, RZ, PT ;  /* 0x000000ff0200720c */ /* 0x000fe80003f25070 */
[----:B------:R-:W-:Y:S04]  /*4d30*/  ISETP.NE.AND.EX P1, PT, R3, RZ, PT, P1 ;  /* 0x000000ff0300720c */ /* 0x000fe80003f25310 */
[----:B------:R-:W-:Y:S03]  /*4d40*/  PLOP3.LUT P1, PT, P1, PT, PT, 0x8, 0x80 ;  /* 0x000000000080781c */ /* 0x000fe60000f2e170 */
[----:B------:R-:W-:Y:S11]  /*4d50*/  @P0 FSETP.EQ.AND P1, PT, R73, RZ, PT ;  /* 0x000000ff4900020b */ /* 0x000ff60003f22000 */
[----:B------:R-:W-:Y:S02]  /*4d60*/  @!UPT UIADD3 URZ, UPT, UPT, URZ, URZ, URZ ;  /* 0x000000fffffff290 */ /* 0x000fe4000fffe0ff */
.L_x_90:
[----:B------:R-:W1:Y:S01]  /*4d70*/  SYNCS.PHASECHK.TRANS64.TRYWAIT P2, [UR21+0x70], R9 ;  /* 0x00007009ff0075a7 */ /* 0x000e620008041115 */
[----:B------:R-:W-:Y:S04]  /*4d80*/  ELECT P0, URZ, PT ;  /* 0x0000000000ff782f */ /* 0x000fe80003800000 */
[----:B------:R-:W-:Y:S11]  /*4d90*/  PLOP3.LUT P1, PT, P1, P0, PT, 0xf2, 0x2f ;  /* 0x00000000002f781c */ /* 0x000ff60000f21e72 */
[----:B------:R-:W-:Y:S02]  /*4da0*/  @!UPT UIADD3 URZ, UPT, UPT, URZ, URZ, URZ ;  /* 0x000000fffffff290 */ /* 0x000fe4000fffe0ff */
[----:B------:R-:W-:Y:S05]  /*4db0*/  @!P1 IADD3 R8, P0, PT, R16, 0x580, RZ ;  /* 0x0000058010089810 */ /* 0x000fea0007f1e0ff */
[----:B------:R-:W-:Y:S01]  /*4dc0*/  @!P1 IMAD.X R6, RZ, RZ, R17, P0 ;  /* 0x000000ffff069224 */ /* 0x000fe200000e0611 */
[----:B-1----:R-:W-:Y:S07]  /*4dd0*/  @!P2 BRA `(.L_x_91) ;  /* 0x0000007400eca947 */ /* 0x002fee0003800000 */
.L_x_176:
[----:B------:R-:W-:Y:S01]  /*4de0*/  @!P1 R2UR UR5, R8 ;  /* 0x00000000080592ca */ /* 0x000fe200000e0000 */
[----:B------:R-:W-:Y:S01]  /*4df0*/  VOTEU.ALL UP0, P1 ;  /* 0x0000000000ff7886 */ /* 0x000fe20000800000 */
[----:B------:R-:W-:Y:S01]  /*4e00*/  @!P1 R2UR UR4, R6 ;  /* 0x00000000060492ca */ /* 0x000fe200000e0000 */
[----:B-1-3--:R-:W-:Y:S01]  /*4e10*/  @!P1 IMAD.MOV.U32 R0, RZ, RZ, 0x2000 ;  /* 0x00002000ff009424 */ /* 0x00afe200078e00ff */
[----:B------:R-:W-:Y:S01]  /*4e20*/  UMOV UR8, 0x0 ;  /* 0x0000000000087882 */ /* 0x000fe20000000000 */
[----:B------:R-:W-:Y:S01]  /*4e30*/  UMOV UR9, 0x10000000 ;  /* 0x1000000000097882 */ /* 0x000fe20000000000 */
[----:B------:R-:W-:Y:S01]  /*4e40*/  @!UP0 UIADD3 UR32, UPT, UPT, UR21, 0x200, URZ ;  /* 0x0000020015208890 */ /* 0x000fe2000fffe0ff */
[----:B------:R-:W-:Y:S01]  /*4e50*/  @!P1 IADD3 R8, P0, PT, R16, 0x580, RZ ;  /* 0x0000058010089810 */ /* 0x000fe20007f1e0ff */
[----:B------:R-:W-:Y:S01]  /*4e60*/  VOTEU.ALL UP0, P1 ;  /* 0x0000000000ff7886 */ /* 0x000fe20000800000 */
[----:B------:R-:W-:Y:S03]  /*4e70*/  UPRMT UR6, UR45, 0x654, UR33 ;  /* 0x000006542d067896 */ /* 0x000fe60008000021 */
[----:B------:R-:W-:Y:S02]  /*4e80*/  @!P1 IMAD.X R6, RZ, RZ, R17, P0 ;  /* 0x000000ffff069224 */ /* 0x000fe400000e0611 */
[----:B------:R-:W-:Y:S02]  /*4e90*/  IMAD.U32 R10, RZ, RZ, UR5 ;  /* 0x00000005ff0a7e24 */ /* 0x000fe4000f8e00ff */
[----:B------:R-:W-:Y:S03]  /*4ea0*/  IMAD.U32 R11, RZ, RZ, UR4 ;  /* 0x00000004ff0b7e24 */ /* 0x000fe6000f8e00ff */
[----:B------:R-:W-:Y:S02]  /*4eb0*/  @!P1 R2UR UR4, R10 ;  /* 0x000000000a0492ca */ /* 0x000fe400000e0000 */
[----:B------:R-:W-:Y:S11]  /*4ec0*/  @!P1 R2UR UR5, R11 ;  /* 0x000000000b0592ca */ /* 0x000ff600000e0000 */
[----:B------:R-:W-:Y:S02]  /*4ed0*/  @!UPT UIADD3 URZ, UPT, UPT, URZ, URZ, URZ ;  /* 0x000000fffffff290 */ /* 0x000fe4000fffe0ff */
[----:B------:R1:W-:Y:S01]  /*4ee0*/  @!UP0 UTMALDG.3D [UR32], [UR4], desc[UR8] ;  /* 0x00000820040085b4 */ /* 0x0003e20008011000 */
[----:B------:R1:W-:Y:S01]  /*4ef0*/  @!P1 SYNCS.ARRIVE.TRANS64.RED.A0TR RZ, [UR21+0x50], R0 ;  /* 0x00005000ffff99a7 */ /* 0x0003e20008300415 */
[----:B------:R-:W-:Y:S01]  /*4f00*/  SYNCS.ARRIVE.TRANS64.RED.A1T0 RZ, [UR6], RZ ;  /* 0x000000ffffff79a7 */ /* 0x000fe20008100406 */
[----:B------:R-:W3:Y:S02]  /*4f10*/  SYNCS.PHASECHK.TRANS64.TRYWAIT P2, [UR21+0x78], R9 ;  /* 0x00007809ff0075a7 */ /* 0x000ee40008041115 */
[----:B-1-3--:R-:W-:Y:S05]  /*4f20*/  @!P2 BRA `(.L_x_92) ;  /* 0x0000007400b0a947 */ /* 0x00afea0003800000 */
.L_x_178:
[----:B------:R-:W-:Y:S01]  /*4f30*/  @!P1 R2UR UR5, R8 ;  /* 0x00000000080592ca */ /* 0x000fe200000e0000 */
[----:B------:R-:W-:Y:S01]  /*4f40*/  VOTEU.ALL UP0, P1 ;  /* 0x0000000000ff7886 */ /* 0x000fe20000800000 */
[----:B------:R-:W-:Y:S01]  /*4f50*/  @!P1 R2UR UR4, R6 ;  /* 0x00000000060492ca */ /* 0x000fe200000e0000 */
[----:B-1----:R-:W-:Y:S01]  /*4f60*/  @!P1 IMAD.MOV.U32 R0, RZ, RZ, 0x2000 ;  /* 0x00002000ff009424 */ /* 0x002fe200078e00ff */
[----:B------:R-:W-:Y:S01]  /*4f70*/  UMOV UR8, 0x0 ;  /* 0x0000000000087882 */ /* 0x000fe20000000000 */
[----:B------:R-:W-:Y:S01]  /*4f80*/  UMOV UR9, 0x10000000 ;  /* 0x1000000000097882 */ /* 0x000fe20000000000 */
[----:B------:R-:W-:Y:S01]  /*4f90*/  @!UP0 UIADD3 UR26, UPT, UPT, UR34, 0x40, URZ ;  /* 0x00000040221a8890 */ /* 0x000fe2000fffe0ff */
[----:B------:R-:W-:Y:S01]  /*4fa0*/  @!P1 IADD3 R8, P0, PT, R16, 0x580, RZ ;  /* 0x0000058010089810 */ /* 0x000fe20007f1e0ff */
[----:B------:R-:W-:Y:S01]  /*4fb0*/  @!UP0 UIADD3 UR24, UPT, UPT, UR21, 0x2200, URZ ;  /* 0x0000220015188890 */ /* 0x000fe2000fffe0ff */
[----:B------:R-:W-:Y:S01]  /*4fc0*/  VOTEU.ALL UP0, P1 ;  /* 0x0000000000ff7886 */ /* 0x000fe20000800000 */
[----:B------:R-:W-:Y:S01]  /*4fd0*/  UMOV UR27, UR35 ;  /* 0x00000023001b7c82 */ /* 0x000fe20008000000 */
[----:B------:R-:W-:Y:S02]  /*4fe0*/  UMOV UR28, UR36 ;  /* 0x00000024001c7c82 */ /* 0x000fe40008000000 */
[----:B------:R-:W-:Y:S01]  /*4ff0*/  IMAD.U32 R10, RZ, RZ, UR5 ;  /* 0x00000005ff0a7e24 */ /* 0x000fe2000f8e00ff */
[----:B------:R-:W-:Y:S01]  /*5000*/  UPRMT UR6, UR45, 0x654, UR25 ;  /* 0x000006542d067896 */ /* 0x000fe20008000019 */
[----:B------:R-:W-:Y:S02]  /*5010*/  IMAD.U32 R11, RZ, RZ, UR4 ;  /* 0x00000004ff0b7e24 */ /* 0x000fe4000f8e00ff */
[----:B------:R-:W-:Y:S01]  /*5020*/  @!P1 IMAD.X R6, RZ, RZ, R17, P0 ;  /* 0x000000ffff069224 */ /* 0x000fe200000e0611 */
        /* <DEDUP_REMOVED lines=8> */
.L_x_180:
[----:B------:R-:W-:Y:S01]  /*50b0*/  @!P1 R2UR UR5, R8 ;  /* 0x00000000080592ca */ /* 0x000fe200000e0000 */
[----:B------:R-:W-:Y:S01]  /*50c0*/  VOTEU.ALL UP0, P1 ;  /* 0x0000000000ff7886 */ /* 0x000fe20000800000 */
[----:B------:R-:W-:Y:S01]  /*50d0*/  @!P1 R2UR UR4, R6 ;  /* 0x00000000060492ca */ /* 0x000fe200000e0000 */
[----:B-1----:R-:W-:Y:S01]  /*50e0*/  @!P1 IMAD.MOV.U32 R0, RZ, RZ, 0x2000 ;  /* 0x00002000ff009424 */ /* 0x002fe200078e00ff */
[----:B------:R-:W-:Y:S01]  /*50f0*/  UMOV UR8, 0x0 ;  /* 0x0000000000087882 */ /* 0x000fe20000000000 */
[----:B------:R-:W-:Y:S01]  /*5100*/  UMOV UR9, 0x10000000 ;  /* 0x1000000000097882 */ /* 0x000fe20000000000 */
[----:B------:R-:W-:Y:S01]  /*5110*/  @!UP0 UIADD3 UR18, UPT, UPT, UR34, 0x80, URZ ;  /* 0x0000008022128890 */ /* 0x000fe2000fffe0ff */
[----:B------:R-:W-:Y:S01]  /*5120*/  VIADD R14, R14, 0x1 ;  /* 0x000000010e0e7836 */ /* 0x000fe20000000000 */
[----:B------:R-:W-:Y:S01]  /*5130*/  @!UP0 UIADD3 UR16, UPT, UPT, UR21, 0x4200, URZ ;  /* 0x0000420015108890 */ /* 0x000fe2000fffe0ff */
[----:B------:R-:W-:Y:S01]  /*5140*/  VOTEU.ALL UP0, P1 ;  /* 0x0000000000ff7886 */ /* 0x000fe20000800000 */
[----:B------:R-:W-:Y:S01]  /*5150*/  UMOV UR19, UR35 ;  /* 0x0000002300137c82 */ /* 0x000fe20008000000 */
[----:B------:R-:W-:Y:S02]  /*5160*/  UMOV UR20, UR36 ;  /* 0x0000002400147c82 */ /* 0x000fe40008000000 */
[----:B------:R-:W-:Y:S01]  /*5170*/  IMAD.U32 R10, RZ, RZ, UR5 ;  /* 0x00000005ff0a7e24 */ /* 0x000fe2000f8e00ff */
[----:B------:R-:W-:Y:S01]  /*5180*/  UPRMT UR6, UR45, 0x654, UR17 ;  /* 0x000006542d067896 */ /* 0x000fe20008000011 */
        /* <DEDUP_REMOVED lines=9> */
.L_x_182:
[----:B------:R-:W-:Y:S01]  /*5220*/  @!P1 IADD3 R6, P0, PT, R16, 0x580, RZ ;  /* 0x0000058010069810 */ /* 0x000fe20007f1e0ff */
[----:B------:R-:W-:Y:S01]  /*5230*/  VOTEU.ALL UP0, P1 ;  /* 0x0000000000ff7886 */ /* 0x000fe20000800000 */
[----:B------:R-:W-:Y:S01]  /*5240*/  UMOV UR6, 0x0 ;  /* 0x0000000000067882 */ /* 0x000fe20000000000 */
[----:B------:R-:W-:Y:S01]  /*5250*/  UMOV UR7, 0x10000000 ;  /* 0x1000000000077882 */ /* 0x000fe20000000000 */
[----:B------:R-:W-:Y:S01]  /*5260*/  @!P1 R2UR UR5, R6 ;  /* 0x00000000060592ca */ /* 0x000fe200000e0000 */
[----:B-1----:R-:W-:Y:S01]  /*5270*/  @!P1 IMAD.X R0, RZ, RZ, R17, P0 ;  /* 0x000000ffff009224 */ /* 0x002fe200000e0611 */
[----:B------:R-:W-:Y:S01]  /*5280*/  @!UP0 UIADD3 UR10, UPT, UPT, UR34, 0xc0, URZ ;  /* 0x000000c0220a8890 */ /* 0x000fe2000fffe0ff */
[----:B------:R-:W-:Y:S01]  /*5290*/  R2UR UR16, R164 ;  /* 0x00000000a41072ca */ /* 0x000fe200000e0000 */
[----:B------:R-:W-:Y:S01]  /*52a0*/  @!UP0 UIADD3 UR8, UPT, UPT, UR21, 0x6200, URZ ;  /* 0x0000620015088890 */ /* 0x000fe2000fffe0ff */
[----:B------:R-:W-:Y:S01]  /*52b0*/  ISETP.NE.AND P0, PT, R14, 0x2, PT ;  /* 0x000000020e00780c */ /* 0x000fe20003f05270 */
[----:B------:R-:W-:Y:S01]  /*52c0*/  @!UP0 UIADD3 UR9, UPT, UPT, UR21, 0x68, URZ ;  /* 0x0000006815098890 */ /* 0x000fe2000fffe0ff */
[----:B------:R-:W-:Y:S01]  /*52d0*/  @!P1 R2UR UR4, R0 ;  /* 0x00000000000492ca */ /* 0x000fe200000e0000 */
[----:B------:R-:W-:Y:S01]  /*52e0*/  VOTEU.ALL UP0, P1 ;  /* 0x0000000000ff7886 */ /* 0x000fe20000800000 */
[----:B------:R-:W-:Y:S01]  /*52f0*/  UMOV UR11, UR35 ;  /* 0x00000023000b7c82 */ /* 0x000fe20008000000 */
[----:B------:R-:W-:Y:S01]  /*5300*/  UMOV UR12, UR36 ;  /* 0x00000024000c7c82 */ /* 0x000fe20008000000 */
[----:B------:R-:W-:Y:S01]  /*5310*/  SEL R0, RZ, 0x1, P0 ;  /* 0x00000001ff007807 */ /* 0x000fe20000000000 */
[----:B------:R-:W-:Y:S01]  /*5320*/  UIADD3 UR20, UPT, UPT, UR13, UR61, URZ ;  /* 0x0000003d0d147290 */ /* 0x000fe2000fffe0ff */
[----:B------:R-:W-:Y:S01]  /*5330*/  IMAD.U32 R8, RZ, RZ, UR5 ;  /* 0x00000005ff087e24 */ /* 0x000fe2000f8e00ff */
[----:B------:R-:W-:Y:S01]  /*5340*/  LOP3.LUT R15, R15, 0x1, RZ, 0x3c, !PT ;  /* 0x000000010f0f7812 */ /* 0x000fe200078e3cff */
[----:B------:R-:W-:Y:S01]  /*5350*/  UPLOP3.LUT UP3, UPT, UPT, UPT, UPT, 0x80, 0x8 ;  /* 0x000000000008789c */ /* 0x000fe20003f6f070 */
[----:B------:R-:W-:Y:S01]  /*5360*/  LOP3.LUT R13, R13, R0, RZ, 0x3c, !PT ;  /* 0x000000000d0d7212 */ /* 0x000fe200078e3cff */
[----:B------:R-:W-:Y:S01]  /*5370*/  UIADD3 UR16, UPT, UPT, UR14, UR16, URZ ;  /* 0x000000100e107290 */ /* 0x000fe2000fffe0ff */
[----:B------:R-:W-:Y:S01]  /*5380*/  SEL R14, R14, RZ, P0 ;  /* 0x000000ff0e0e7207 */ /* 0x000fe20000000000 */
[----:B------:R-:W-:Y:S01]  /*5390*/  UMOV UR36, UR29 ;  /* 0x0000001d00247c82 */ /* 0x000fe20008000000 */
[----:B------:R-:W-:Y:S01]  /*53a0*/  IMAD.U32 R9, RZ, RZ, UR4 ;  /* 0x00000004ff097e24 */ /* 0x000fe2000f8e00ff */
[----:B------:R-:W-:Y:S04]  /*53b0*/  @!P1 R2UR UR4, R8 ;  /* 0x00000000080492ca */ /* 0x000fe800000e0000 */
[----:B------:R-:W-:Y:S11]  /*53c0*/  @!P1 R2UR UR5, R9 ;  /* 0x00000000090592ca */ /* 0x000ff600000e0000 */
[----:B------:R-:W-:Y:S02]  /*53d0*/  @!UPT UIADD3 URZ, UPT, UPT, URZ, URZ, URZ ;  /* 0x000000fffffff290 */ /* 0x000fe4000fffe0ff */
[----:B------:R3:W-:Y:S01]  /*53e0*/  @!UP0 UTMALDG.3D [UR8], [UR4], desc[UR6] ;  /* 0x00000608040085b4 */ /* 0x0007e20008011000 */
[----:B------:R3:W-:Y:S01]  /*53f0*/  @!P1 SYNCS.ARRIVE.TRANS64.RED.A0TR RZ, [UR21+0x68], R7 ;  /* 0x00006807ffff99a7 */ /* 0x0007e20008300415 */
[----:B------:R-:W-:Y:S01]  /*5400*/  SYNCS.ARRIVE.TRANS64.RED.A1T0 RZ, [UR37], RZ ;  /* 0x000000ffffff79a7 */ /* 0x000fe20008100425 */
[----:B------:R-:W-:Y:S05]  /*5410*/  BRA.U UP1, `(.L_x_95) ;  /* 0xfffffff101687547 */ /* 0x000fea000b83ffff */
[----:B------:R-:W-:-:S04]  /*5420*/  SHF.L.U32 R3, R15, 0x1f, RZ ;  /* 0x0000001f0f037819 */ /* 0x000fc800000006ff */
[----:B------:R-:W1:Y:S02]  /*5430*/  SYNCS.PHASECHK.TRANS64.TRYWAIT P0, [UR21+0x70], R3 ;  /* 0x00007003ff0075a7 */ /* 0x000e640008001115 */
[----:B-1----:R-:W-:Y:S05]  /*5440*/  @!P0 BRA `(.L_x_96) ;  /* 0x0000007000b08947 */ /* 0x002fea0003800000 */
.L_x_184:
[----:B------:R-:W4:Y:S02]  /*5450*/  SYNCS.PHASECHK.TRANS64.TRYWAIT P0, [UR21+0x78], R3 ;  /* 0x00007803ff0075a7 */ /* 0x000f240008001115 */
[----:B----4-:R-:W-:Y:S05]  /*5460*/  @!P0 BRA `(.L_x_97) ;  /* 0x0000007000c08947 */ /* 0x010fea0003800000 */
.L_x_186:
[----:B------:R-:W4:Y:S02]  /*5470*/  SYNCS.PHASECHK.TRANS64.TRYWAIT P0, [UR21+0x80], R3 ;  /* 0x00008003ff0075a7 */ /* 0x000f240008001115 */
[----:B----4-:R-:W-:Y:S05]  /*5480*/  @!P0 BRA `(.L_x_98) ;  /* 0x0000007000d08947 */ /* 0x010fea0003800000 */
.L_x_188:
[----:B-1----:R-:W-:-:S07]  /*5490*/  MOV R0, UR21 ;  /* 0x0000001500007c02 */ /* 0x002fce0008000f00 */
.L_x_99:
[----:B-1----:R-:W-:-:S04]  /*54a0*/  SHF.L.U32 R3, R15, 0x1f, RZ ;  /* 0x0000001f0f037819 */ /* 0x002fc800000006ff */
[----:B------:R1:W4:Y:S03]  /*54b0*/  SYNCS.PHASECHK.TRANS64.TRYWAIT P0, [R0+URZ+0x88], R3 ;  /* 0x00008803000075a7 */ /* 0x00032600080011ff */
[----:B----4-:R-:W-:Y:S05]  /*54c0*/  @!P0 NANOSLEEP.SYNCS 0x989680 ;  /* 0x009896800000895d */ /* 0x010fea0003900000 */
[----:B------:R-:W4:Y:S02]  /*54d0*/  @!P0 SYNCS.PHASECHK.TRANS64 P0, [R0+URZ+0x88], R3 ;  /* 0x00008803000085a7 */ /* 0x000f2400080010ff */
[----:B--234-:R-:W-:Y:S05]  /*54e0*/  @P0 EXIT ;  /* 0x000000000000094d */ /* 0x01cfea0003800000 */
[----:B------:R-:W-:Y:S05]  /*54f0*/  BRA `(.L_x_99) ;  /* 0xfffffffc00e87947 */ /* 0x000fea000383ffff */
.L_x_84:
[----:B------:R-:W-:-:S06]  /*5500*/  UISETP.GE.AND UP0, UPT, UR17, 0x4, UPT ;  /* 0x000000041100788c */ /* 0x000fcc000bf06270 */
[----:B------:R-:W-:-:S13]  /*5510*/  PLOP3.LUT P0, PT, PT, PT, UP0, 0x80, 0x8 ;  /* 0x000000000008781c */ /* 0x000fda0003f0f008 */
[----:B-1----:R-:W-:Y:S05]  /*5520*/  @!P0 EXIT ;  /* 0x000000000000894d */ /* 0x002fea0003800000 */
[----:B------:R-:W-:Y:S01]  /*5530*/  BAR.SYNC.DEFER_BLOCKING 0x6, 0xa0 ;  /* 0x0182800000007b1d */ /* 0x000fe20000010000 */
[C---:B------:R-:W-:Y:S01]  /*5540*/  IMAD.SHL.U32 R4, R174.reuse, 0x40, RZ ;  /* 0x00000040ae047824 */ /* 0x040fe200078e00ff */
[C---:B------:R-:W-:Y:S01]  /*5550*/  LOP3.LUT R178, R174.reuse, 0x60, RZ, 0xc0, !PT ;  /* 0x00000060aeb27812 */ /* 0x040fe200078ec0ff */
[C---:B------:R-:W-:Y:S01]  /*5560*/  IMAD.SHL.U32 R137, R174.reuse, 0x8, RZ ;  /* 0x00000008ae897824 */ /* 0x040fe200078e00ff */
[C---:B------:R-:W-:Y:S01]  /*5570*/  LOP3.LUT R176, R174.reuse, 0x2, RZ, 0xc0, !PT ;  /* 0x00000002aeb07812 */ /* 0x040fe200078ec0ff */
[----:B------:R-:W-:Y:S01]  /*5580*/  IMAD.U32 R69, R174, 0x10000, RZ ;  /* 0x00010000ae457824 */ /* 0x000fe200078e00ff */
[----:B------:R-:W-:Y:S02]  /*5590*/  UMOV UR44, 0x400 ;  /* 0x00000400002c7882 */ /* 0x000fe40000000000 */
[----:B------:R-:W1:Y:S01]  /*55a0*/  LDC.64 R158, c[0x0][0x888] ;  /* 0x00022200ff9e7b82 */ /* 0x000e620000000a00 */
[----:B------:R-:W-:Y:S01]  /*55b0*/  ULEA UR44, UR45, UR44, 0x18 ;  /* 0x0000002c2d2c7291 */ /* 0x000fe2000f8ec0ff */
[----:B------:R-:W-:Y:S01]  /*55c0*/  LOP3.LUT R6, R4, 0x180, RZ, 0xc0, !PT ;  /* 0x0000018004067812 */ /* 0x000fe200078ec0ff */
[----:B------:R-:W-:Y:S01]  /*55d0*/  HFMA2 R68, -RZ, RZ, 0, 0 ;  /* 0x00000000ff447431 */ /* 0x000fe200000001ff */
[----:B------:R-:W-:Y:S01]  /*55e0*/  LOP3.LUT R69, R69, 0x600000, RZ, 0xc0, !PT ;  /* 0x0060000045457812 */ /* 0x000fe200078ec0ff */
[----:B------:R-:W-:Y:S01]  /*55f0*/  UIADD3 UR4, UPT, UPT, UR44, 0x8200, URZ ;  /* 0x000082002c047890 */ /* 0x000fe2000fffe0ff */
[----:B------:R-:W-:Y:S01]  /*5600*/  LOP3.LUT R137, R6, 0x30, R137, 0xf8, !PT ;  /* 0x0000003006897812 */ /* 0x000fe200078ef889 */
[----:B------:R-:W-:Y:S01]  /*5610*/  IMAD.MOV.U32 R172, RZ, RZ, RZ ;  /* 0x000000ffffac7224 */ /* 0x000fe200078e00ff */
[----:B------:R-:W2:Y:S01]  /*5620*/  LDC.64 R160, c[0x0][0x890] ;  /* 0x00022400ffa07b82 */ /* 0x000ea20000000a00 */
[----:B------:R-:W-:Y:S01]  /*5630*/  LOP3.LUT R174, R174, 0x4, RZ, 0xc0, !PT ;  /* 0x00000004aeae7812 */ /* 0x000fe200078ec0ff */
[----:B------:R-:W-:Y:S01]  /*5640*/  IMAD.MOV.U32 R166, RZ, RZ, RZ ;  /* 0x000000ffffa67224 */ /* 0x000fe200078e00ff */
[----:B------:R-:W-:-:S02]  /*5650*/  LOP3.LUT R137, R137, 0x1e40, R4, 0xf8, !PT ;  /* 0x00001e4089897812 */ /* 0x000fc400078ef804 */
[----:B------:R-:W-:Y:S01]  /*5660*/  CS2R R170, SRZ ;  /* 0x0000000000aa7805 */ /* 0x000fe2000001ff00 */
[----:B------:R-:W-:Y:S01]  /*5670*/  IMAD.MOV.U32 R169, RZ, RZ, RZ ;  /* 0x000000ffffa97224 */ /* 0x000fe200078e00ff */
[----:B------:R-:W-:Y:S01]  /*5680*/  IADD3 R173, PT, PT, -R174, 0x2, RZ ;  /* 0x00000002aead7810 */ /* 0x000fe20007ffe1ff */
[----:B------:R-:W-:Y:S01]  /*5690*/  IMAD.MOV R168, RZ, RZ, -R176 ;  /* 0x000000ffffa87224 */ /* 0x000fe200078e0ab0 */
[----:B------:R-:W3:Y:S01]  /*56a0*/  LDC.64 R156, c[0x0][0x8b0] ;  /* 0x00022c00ff9c7b82 */ /* 0x000ee20000000a00 */
[----:B------:R-:W4:Y:S01]  /*56b0*/  LDS R0, [UR44+0x130] ;  /* 0x0001302cff007984 */ /* 0x000f220008000800 */
[----:B------:R-:W-:Y:S01]  /*56c0*/  IADD3 R175, PT, PT, R137, UR44, RZ ;  /* 0x0000002c89af7c10 */ /* 0x000fe2000fffe0ff */
[----:B------:R-:W-:Y:S01]  /*56d0*/  IMAD.MOV R167, RZ, RZ, -R174 ;  /* 0x000000ffffa77224 */ /* 0x000fe200078e0aae */
[----:B------:R-:W-:Y:S01]  /*56e0*/  MOV R177, UR4 ;  /* 0x0000000400b17c02 */ /* 0x000fe20008000f00 */
[----:B------:R-:W1:Y:S02]  /*56f0*/  LDCU UR58, c[0x0][0x370] ;  /* 0x00006e00ff3a77ac */ /* 0x000e640008000800 */
[----:B------:R-:W-:Y:S01]  /*5700*/  VIADD R175, R175, 0x200 ;  /* 0x00000200afaf7836 */ /* 0x000fe20000000000 */
[----:B------:R-:W1:Y:S01]  /*5710*/  LDC.64 R138, c[0x0][0x8a8] ;  /* 0x00022a00ff8a7b82 */ /* 0x000e620000000a00 */
[----:B------:R-:W1:Y:S01]  /*5720*/  LDCU.64 UR62, c[0x0][0x348] ;  /* 0x00006900ff3e77ac */ /* 0x000e620008000a00 */
[----:B------:R-:W1:Y:S01]  /*5730*/  LDCU UR43, c[0x0][0xb0c] ;  /* 0x00016180ff2b77ac */ /* 0x000e620008000800 */
[----:B------:R-:W1:Y:S01]  /*5740*/  LDCU UR39, c[0x0][0xb30] ;  /* 0x00016600ff2777ac */ /* 0x000e620008000800 */
[----:B------:R-:W1:Y:S01]  /*5750*/  LDCU.64 UR56, c[0x0][0x888] ;  /* 0x00011100ff3877ac */ /* 0x000e620008000a00 */
[----:B------:R-:W1:Y:S01]  /*5760*/  LDCU.64 UR40, c[0x0][0xb28] ;  /* 0x00016500ff2877ac */ /* 0x000e620008000a00 */
[----:B------:R-:W1:Y:S01]  /*5770*/  LDCU.128 UR52, c[0x0][0xb10] ;  /* 0x00016200ff3477ac */ /* 0x000e620008000c00 */
[----:B------:R-:W1:Y:S01]  /*5780*/  LDCU UR47, c[0x0][0x374] ;  /* 0x00006e80ff2f77ac */ /* 0x000e620008000800 */
[----:B------:R-:W-:Y:S01]  /*5790*/  UIADD3 UR60, UPT, UPT, UR44, 0x200, URZ ;  /* 0x000002002c3c7890 */ /* 0x000fe2000fffe0ff */
[----:B--2-4-:R-:W-:-:S11]  /*57a0*/  IMAD.IADD R69, R0, 0x1, R69 ;  /* 0x0000000100457824 */ /* 0x014fd600078e0245 */
.L_x_144:
[C---:B------:R-:W-:Y:S02]  /*57b0*/  LEA R3, R166.reuse, UR44, 0x3 ;  /* 0x0000002ca6037c11 */ /* 0x040fe4000f8e18ff */
[----:B------:R-:W-:Y:S02]  /*57c0*/  SHF.L.U32 R0, R171, 0x1f, RZ ;  /* 0x0000001fab007819 */ /* 0x000fe400000006ff */
[----:B------:R-:W-:Y:S02]  /*57d0*/  LEA R5, R166, UR44, 0x4 ;  /* 0x0000002ca6057c11 */ /* 0x000fe4000f8e20ff */
[----:B------:R-:W2:Y:S02]  /*57e0*/  SYNCS.PHASECHK.TRANS64.TRYWAIT P0, [R3+URZ+0xa0], R0 ;  /* 0x0000a000030075a7 */ /* 0x000ea400080011ff */
[----:B-12---:R-:W-:Y:S05]  /*57f0*/  @!P0 BRA `(.L_x_100) ;  /* 0x00000070000c8947 */ /* 0x006fea0003800000 */
.L_x_189:
[----:B------:R-:W4:Y:S01]  /*5800*/  LDS.128 R4, [R5+0x110] ;  /* 0x0001100005047984 */ /* 0x000f220000000c00 */
[----:B------:R-:W-:Y:S01]  /*5810*/  UISETP.GE.AND UP0, UPT, UR42, 0x1, UPT ;  /* 0x000000012a00788c */ /* 0x000fe2000bf06270 */
[----:B------:R-:W-:Y:S01]  /*5820*/  @!PT LDS RZ, [RZ] ;  /* 0x00000000fffff984 */ /* 0x000fe20000000800 */
[----:B------:R-:W-:Y:S01]  /*5830*/  @!PT LDS RZ, [RZ] ;  /* 0x00000000fffff984 */ /* 0x000fe20000000800 */
[----:B------:R-:W-:Y:S01]  /*5840*/  @!PT LDS RZ, [RZ] ;  /* 0x00000000fffff984 */ /* 0x000fe20000000800 */
[----:B------:R-:W-:Y:S01]  /*5850*/  @!PT LDS RZ, [RZ] ;  /* 0x00000000fffff984 */ /* 0x000fe20000000800 */
[----:B------:R1:W-:Y:S06]  /*5860*/  MEMBAR.ALL.CTA ;  /* 0x0000000000007992 */ /* 0x0003ec0000008000 */
[----:B-1----:R-:W1:Y:S01]  /*5870*/  FENCE.VIEW.ASYNC.S ;  /* 0x00000000000073c6 */ /* 0x002e620000000000 */
[----:B----4-:R-:W-:Y:S11]  /*5880*/  LOP3.LUT P0, RZ, R6, 0x1, RZ, 0xc0, !PT ;  /* 0x0000000106ff7812 */ /* 0x010ff6000780c0ff */
[----:B------:R-:W-:Y:S02]  /*5890*/  @!UPT UIADD3 URZ, UPT, UPT, URZ, URZ, URZ ;  /* 0x000000fffffff290 */ /* 0x000fe4000fffe0ff */
[----:B-1----:R-:W-:Y:S01]  /*58a0*/  VOTEU.ANY UP1, P0 ;  /* 0x0000000000ff7886 */ /* 0x002fe20000020100 */
[----:B------:R-:W-:Y:S01]  /*58b0*/  PLOP3.LUT P0, PT, PT, PT, UP1, 0x80, 0x8 ;  /* 0x000000000008781c */ /* 0x000fe20003f0f018 */
[----:B------:R-:W-:Y:S11]  /*58c0*/  UP2UR UR46, UPR, URZ, 0x2 ;  /* 0x00000002ff2e7883 */ /* 0x000ff60008000000 */
[----:B------:R-:W-:Y:S01]  /*58d0*/  @!UPT UIADD3 URZ, UPT, UPT, URZ, URZ, URZ ;  /* 0x000000fffffff290 */ /* 0x000fe2000fffe0ff */
[----:B--2---:R-:W-:Y:S02]  /*58e0*/  @P0 SHF.R.U32.HI R0, RZ, 0x10, R5 ;  /* 0x00000010ff000819 */ /* 0x004fe40000011605 */
        /* <DEDUP_REMOVED lines=12> */
[----:B------:R-:W2:Y:S01]  /*59b0*/  LDCU UR12, c[0x0][0xb20] ;  /* 0x00016400ff0c77ac */ /* 0x000ea20008000800 */
[----:B------:R-:W-:Y:S02]  /*59c0*/  UIMAD.WIDE.U32 UR4, UR47, UR55, URZ ;  /* 0x000000372f0472a5 */ /* 0x000fe4000f8e00ff */
[----:B------:R-:W-:Y:S02]  /*59d0*/  UIMAD.WIDE.U32 UR6, UR58, UR52, URZ ;  /* 0x000000343a0672a5 */ /* 0x000fe4000f8e00ff */
[----:B------:R-:W-:Y:S02]  /*59e0*/  UISETP.NE.AND UP0, UPT, UR54, 0x1, UPT ;  /* 0x000000013600788c */ /* 0x000fe4000bf05270 */
[----:B------:R-:W-:Y:S02]  /*59f0*/  UIMAD.WIDE.U32 UR8, UR37, UR55, URZ ;  /* 0x00000037250872a5 */ /* 0x000fe4000f8e00ff */
[----:B------:R-:W-:Y:S02]  /*5a00*/  UIMAD.WIDE.U32 UR10, UR38, UR52, URZ ;  /* 0x00000034260a72a5 */ /* 0x000fe4000f8e00ff */
[----:B------:R-:W-:Y:S02]  /*5a10*/  UISETP.NE.AND UP1, UPT, UR43, 0x1, UPT ;  /* 0x000000012b00788c */ /* 0x000fe4000bf25270 */
[----:B------:R-:W-:Y:S01]  /*5a20*/  UISETP.NE.AND UP2, UPT, UR42, 0x1, UPT ;  /* 0x000000012a00788c */ /* 0x000fe2000bf45270 */
[----:B------:R-:W-:Y:S02]  /*5a30*/  UMOV UR4, UR5 ;  /* 0x0000000500047c82 */ /* 0x000fe40008000000 */
[----:B--2---:R-:W-:Y:S03]  /*5a40*/  USHF.R.U32.HI UR5, URZ, UR12, UR4 ;  /* 0x0000000cff057299 */ /* 0x004fe60008011604 */
[----:B------:R-:W-:Y:S02]  /*5a50*/  UMOV UR4, UR7 ;  /* 0x0000000700047c82 */ /* 0x000fe40008000000 */
[----:B------:R-:W-:Y:S02]  /*5a60*/  USHF.R.U32.HI UR7, URZ, UR53, UR4 ;  /* 0x00000035ff077299 */ /* 0x000fe40008011604 */
[----:B------:R-:W-:Y:S02]  /*5a70*/  USEL UR4, UR47, UR5, !UP0 ;  /* 0x000000052f047287 */ /* 0x000fe4000c000000 */
[----:B------:R-:W-:Y:S01]  /*5a80*/  USEL UR7, UR58, UR7, !UP1 ;  /* 0x000000073a077287 */ /* 0x000fe2000c800000 */
[----:B------:R-:W-:Y:S01]  /*5a90*/  UMOV UR5, UR9 ;  /* 0x0000000900057c82 */ /* 0x000fe20008000000 */
[----:B------:R-:W-:Y:S02]  /*5aa0*/  UIMAD.WIDE.U32 UR8, UR4, UR40, URZ ;  /* 0x00000028040872a5 */ /* 0x000fe4000f8e00ff */
[----:B------:R-:W-:Y:S03]  /*5ab0*/  USHF.R.U32.HI UR6, URZ, UR12, UR5 ;  /* 0x0000000cff067299 */ /* 0x000fe60008011605 */
[----:B------:R-:W-:Y:S01]  /*5ac0*/  UMOV UR5, UR11 ;  /* 0x0000000b00057c82 */ /* 0x000fe20008000000 */
[----:B------:R-:W-:Y:S02]  /*5ad0*/  UIMAD.WIDE.U32 UR10, UR7, UR40, URZ ;  /* 0x00000028070a72a5 */ /* 0x000fe4000f8e00ff */
[----:B------:R-:W-:Y:S02]  /*5ae0*/  USHF.R.U32.HI UR12, URZ, UR53, UR5 ;  /* 0x00000035ff0c7299 */ /* 0x000fe40008011605 */
[----:B------:R-:W-:Y:S01]  /*5af0*/  USEL UR6, UR37, UR6, !UP0 ;  /* 0x0000000625067287 */ /* 0x000fe2000c000000 */
[----:B------:R-:W-:Y:S02]  /*5b00*/  UMOV UR5, UR9 ;  /* 0x0000000900057c82 */ /* 0x000fe40008000000 */
[----:B------:R-:W-:Y:S01]  /*5b10*/  UMOV UR10, UR11 ;  /* 0x0000000b000a7c82 */ /* 0x000fe20008000000 */
[----:B------:R-:W-:Y:S02]  /*5b20*/  @UP2 USHF.R.U32.HI UR4, URZ, UR41, UR5 ;  /* 0x00000029ff042299 */ /* 0x000fe40008011605 */
[----:B------:R-:W-:Y:S02]  /*5b30*/  @UP2 USHF.R.U32.HI UR7, URZ, UR41, UR10 ;  /* 0x00000029ff072299 */ /* 0x000fe4000801160a */
[----:B------:R-:W-:Y:S02]  /*5b40*/  UIMAD UR4, UR42, UR4, URZ ;  /* 0x000000042a0472a4 */ /* 0x000fe4000f8e02ff */
        /* <DEDUP_REMOVED lines=8> */
[----:B------:R-:W-:Y:S02]  /*5bd0*/  USEL UR11, UR6, UR4, !UP2 ;  /* 0x00000004060b7287 */ /* 0x000fe4000d000000 */
[----:B------:R-:W-:Y:S02]  /*5be0*/  UIADD3 UR8, UPT, UPT, -UR5, URZ, URZ ;  /* 0x000000ff05087290 */ /* 0x000fe4000fffe1ff */
[----:B------:R-:W-:Y:S01]  /*5bf0*/  UIADD3 UR10, UPT, UPT, -UR11, URZ, URZ ;  /* 0x000000ff0b0a7290 */ /* 0x000fe2000fffe1ff */
[----:B------:R-:W-:Y:S01]  /*5c00*/  @!UP0 UMOV UR4, UR9 ;  /* 0x0000000900048c82 */ /* 0x000fe20008000000 */
[----:B------:R-:W-:Y:S02]  /*5c10*/  UIADD3 UR9, UPT, UPT, -UR6, URZ, URZ ;  /* 0x000000ff06097290 */ /* 0x000fe4000fffe1ff */
[----:B------:R-:W-:Y:S02]  /*5c20*/  @!UP0 USHF.R.U32.HI UR4, URZ, UR41, UR4 ;  /* 0x00000029ff048299 */ /* 0x000fe40008011604 */
[----:B------:R-:W-:Y:S02]  /*5c30*/  UIMAD UR10, UR42, UR10, UR6 ;  /* 0x0000000a2a0a72a4 */ /* 0x000fe4000f8e0206 */
[----:B------:R-:W-:Y:S04]  /*5c40*/  @!UP0 USEL UR4, UR5, UR4, !UP2 ;  /* 0x0000000405048287 */ /* 0x000fe8000d000000 */
[----:B------:R-:W-:Y:S02]  /*5c50*/  @!UP0 UIMAD UR10, UR7, UR10, UR4 ;  /* 0x0000000a070a82a4 */ /* 0x000fe4000f8e0204 */
[----:B------:R-:W-:Y:S02]  /*5c60*/  @!UP0 UIADD3 UR11, UPT, UPT, UR11, -UR4, URZ ;  /* 0x800000040b0b8290 */ /* 0x000fe4000fffe0ff */
[----:B------:R-:W-:Y:S02]  /*5c70*/  UIMAD UR7, UR43, UR8, UR38 ;  /* 0x000000082b0772a4 */ /* 0x000fe4000f8e0226 */
[----:B------:R-:W-:Y:S02]  /*5c80*/  @!UP0 UIMAD UR6, UR11, UR42, UR5 ;  /* 0x0000002a0b0682a4 */ /* 0x000fe4000f8e0205 */
[----:B------:R-:W-:Y:S01]  /*5c90*/  UIMAD UR4, UR54, UR9, UR37 ;  /* 0x00000009360472a4 */ /* 0x000fe2000f8e0225 */
[----:B------:R-:W-:Y:S02]  /*5ca0*/  @!UP0 UMOV UR5, UR10 ;  /* 0x0000000a00058c82 */ /* 0x000fe40008000000 */
[----:B------:R-:W-:Y:S02]  /*5cb0*/  UIMAD UR38, UR5, UR43, UR7 ;  /* 0x0000002b052672a4 */ /* 0x000fe4000f8e0207 */
[----:B------:R-:W-:Y:S11]  /*5cc0*/  UIMAD UR37, UR6, UR54, UR4 ;  /* 0x00000036062572a4 */ /* 0x000ff6000f8e0204 */
[----:B------:R-:W-:Y:S01]  /*5cd0*/  @!UPT UIADD3 URZ, UPT, UPT, URZ, URZ, URZ ;  /* 0x000000fffffff290 */ /* 0x000fe2000fffe0ff */
.L_x_101:
[----:B------:R-:W-:Y:S01]  /*5ce0*/  UISETP.NE.AND UP0, UPT, UR39, 0x1, UPT ;  /* 0x000000012700788c */ /* 0x000fe2000bf05270 */
[----:B------:R-:W-:Y:S01]  /*5cf0*/  IADD3 R166, PT, PT, R166, 0x1, RZ ;  /* 0x00000001a6a67810 */ /* 0x000fe20007ffe0ff */
[----:B------:R-:W-:Y:S02]  /*5d00*/  USHF.L.U32 UR50, UR16, 0x7, URZ ;  /* 0x0000000710327899 */ /* 0x000fe400080006ff */
[----:B------:R-:W-:Y:S07]  /*5d10*/  USHF.L.U32 UR49, UR20, 0x8, URZ ;  /* 0x0000000814317899 */ /* 0x000fee00080006ff */
[----:B------:R-:W2:Y:S01]  /*5d20*/  @!UP0 LDCU.128 UR12, c[0x0][0xb10] ;  /* 0x00016200ff0c87ac */ /* 0x000ea20008000c00 */
[----:B------:R-:W4:Y:S01]  /*5d30*/  @!UP0 LDCU UR5, c[0x0][0xb0c] ;  /* 0x00016180ff0587ac */ /* 0x000f220008000800 */
[----:B------:R-:W3:Y:S01]  /*5d40*/  @!UP0 LDCU UR10, c[0x0][0xb20] ;  /* 0x00016400ff0a87ac */ /* 0x000ee20008000800 */
[----:B--2---:R-:W-:Y:S02]  /*5d50*/  UIMAD.WIDE.U32 UR8, UR38, UR12, URZ ;  /* 0x0000000c260872a5 */ /* 0x004fe4000f8e00ff */
[----:B------:R-:W-:Y:S02]  /*5d60*/  UIMAD.WIDE.U32 UR6, UR37, UR15, URZ ;  /* 0x0000000f250672a5 */ /* 0x000fe4000f8e00ff */
[----:B------:R-:W-:Y:S03]  /*5d70*/  @!UP0 UISETP.NE.AND UP1, UPT, UR14, 0x1, UPT ;  /* 0x000000010e00888c */ /* 0x000fe6000bf25270 */
[----:B------:R-:W-:Y:S01]  /*5d80*/  @!UP0 UMOV UR4, UR9 ;  /* 0x0000000900048c82 */ /* 0x000fe20008000000 */
[----:B----4-:R-:W-:Y:S02]  /*5d90*/  @!UP0 UISETP.NE.AND UP2, UPT, UR5, 0x1, UPT ;  /* 0x000000010500888c */ /* 0x010fe4000bf45270 */
[----:B------:R-:W-:Y:S01]  /*5da0*/  @!UP0 USHF.R.U32.HI UR4, URZ, UR13, UR4 ;  /* 0x0000000dff048299 */ /* 0x000fe20008011604 */
[----:B------:R-:W-:Y:S02]  /*5db0*/  @!UP0 UMOV UR6, UR7 ;  /* 0x0000000700068c82 */ /* 0x000fe40008000000 */
[----:B---3--:R-:W-:Y:S02]  /*5dc0*/  @!UP0 USHF.R.U32.HI UR6, URZ, UR10, UR6 ;  /* 0x0000000aff068299 */ /* 0x008fe40008011606 */
[----:B------:R-:W-:Y:S02]  /*5dd0*/  @!UP0 USEL UR7, UR38, UR4, !UP2 ;  /* 0x0000000426078287 */ /* 0x000fe4000d000000 */
[----:B------:R-:W-:Y:S04]  /*5de0*/  @!UP0 USEL UR6, UR37, UR6, !UP1 ;  /* 0x0000000625068287 */ /* 0x000fe8000c800000 */
[----:B------:R-:W-:Y:S02]  /*5df0*/  @!UP0 UIADD3 UR4, UPT, UPT, -UR7, UR6, URZ ;  /* 0x0000000607048290 */ /* 0x000fe4000fffe1ff */
[----:B------:R-:W-:Y:S02]  /*5e00*/  @!UP0 UIADD3 UR6, UPT, UPT, UR7, -UR6, URZ ;  /* 0x8000000607068290 */ /* 0x000fe4000fffe0ff */
[----:B------:R-:W-:Y:S02]  /*5e10*/  @!UP0 UIMAD UR38, UR4, UR5, UR38 ;  /* 0x00000005042682a4 */ /* 0x000fe4000f8e0226 */
[----:B------:R-:W-:Y:S02]  /*5e20*/  @!UP0 UIMAD UR37, UR6, UR14, UR37 ;  /* 0x0000000e062582a4 */ /* 0x000fe4000f8e0225 */
[----:B------:R-:W-:Y:S09]  /*5e30*/  ULOP3.LUT UP0, URZ, UR60, 0x1b0, URZ, 0xc0, !UPT ;  /* 0x000001b03cff7892 */ /* 0x000ff2000f80c0ff */
[----:B------:R-:W-:Y:S05]  /*5e40*/  BRA.U !UP0, `(.L_x_102) ;  /* 0x0000000108407547 */ /* 0x000fea000b800000 */
[----:B------:R-:W2:Y:S01]  /*5e50*/  LDCU.64 UR8, c[0x4][0x88] ;  /* 0x01001100ff0877ac */ /* 0x000ea20008000a00 */
[----:B------:R-:W-:Y:S01]  /*5e60*/  MOV R3, 0x0 ;  /* 0x0000000000037802 */ /* 0x000fe20000000f00 */
[----:B------:R-:W-:Y:S02]  /*5e70*/  HFMA2 R12, -RZ, RZ, 0, 5.9604644775390625e-08 ;  /* 0x00000001ff0c7431 */ /* 0x000fe400000001ff */
[----:B------:R-:W-:Y:S02]  /*5e80*/  IMAD.MOV.U32 R8, RZ, RZ, 0x70 ;  /* 0x00000070ff087424 */ /* 0x000fe400078e00ff */
[----:B------:R-:W-:Y:S01]  /*5e90*/  IMAD.MOV.U32 R13, RZ, RZ, RZ ;  /* 0x000000ffff0d7224 */ /* 0x000fe200078e00ff */
[----:B------:R-:W3:Y:S01]  /*5ea0*/  LDCU.64 UR6, c[0x4][0x90] ;  /* 0x01001200ff0677ac */ /* 0x000ee20008000a00 */
[----:B------:R-:W4:Y:S01]  /*5eb0*/  LDC.64 R2, c[0x4][R3] ;  /* 0x0100000003027b82 */ /* 0x000f220000000a00 */
[----:B------:R-:W1:Y:S01]  /*5ec0*/  LDCU.64 UR4, c[0x4][0x8] ;  /* 0x01000100ff0477ac */ /* 0x000e620008000a00 */
[----:B--2---:R-:W-:Y:S01]  /*5ed0*/  MOV R5, UR9 ;  /* 0x0000000900057c02 */ /* 0x004fe20008000f00 */
[----:B------:R-:W-:Y:S01]  /*5ee0*/  IMAD.U32 R4, RZ, RZ, UR8 ;  /* 0x00000008ff047e24 */ /* 0x000fe2000f8e00ff */
[----:B---3--:R-:W-:Y:S01]  /*5ef0*/  MOV R7, UR7 ;  /* 0x0000000700077c02 */ /* 0x008fe20008000f00 */
[----:B------:R-:W-:Y:S01]  /*5f00*/  IMAD.U32 R6, RZ, RZ, UR6 ;  /* 0x00000006ff067e24 */ /* 0x000fe2000f8e00ff */
[----:B-1----:R-:W-:Y:S01]  /*5f10*/  MOV R11, UR5 ;  /* 0x00000005000b7c02 */ /* 0x002fe20008000f00 */
[----:B------:R-:W-:Y:S02]  /*5f20*/  IMAD.U32 R10, RZ, RZ, UR4 ;  /* 0x00000004ff0a7e24 */ /* 0x000fe4000f8e00ff */
[----:B------:R-:W-:Y:S07]  /*5f30*/  LEPC R20, `(.L_x_102) ;  /* 0x000000001014794e */ /* 0x000fee0000000000 */
[----:B----45:R-:W-:Y:S05]  /*5f40*/  CALL.ABS.NOINC R2 ;  /* 0x0000000002007343 */ /* 0x030fea0003c00000 */
.L_x_102:
[----:B------:R-:W-:Y:S01]  /*5f50*/  LOP3.LUT P0, RZ, R177, 0x1b0, RZ, 0xc0, !PT ;  /* 0x000001b0b1ff7812 */ /* 0x000fe2000780c0ff */
[----:B------:R-:W-:Y:S11]  /*5f60*/  BSSY.RECONVERGENT B6, `(.L_x_103) ;  /* 0x0000013000067945 */ /* 0x000ff60003800200 */
[----:B------:R-:W-:Y:S01]  /*5f70*/  @!UPT UIADD3 URZ, UPT, UPT, URZ, URZ, URZ ;  /* 0x000000fffffff290 */ /* 0x000fe2000fffe0ff */
[----:B------:R-:W-:Y:S05]  /*5f80*/  @!P0 BRA `(.L_x_104) ;  /* 0x0000000000408947 */ /* 0x000fea0003800000 */
        /* <DEDUP_REMOVED lines=16> */
.L_x_104:
[----:B------:R-:W-:Y:S05]  /*6090*/  BSYNC.RECONVERGENT B6 ;  /* 0x0000000000067941 */ /* 0x000fea0003800200 */
.L_x_103:
[----:B------:R-:W-:Y:S02]  /*60a0*/  ISETP.NE.U32.AND P0, PT, RZ, UR56, PT ;  /* 0x00000038ff007c0c */ /* 0x000fe4000bf05070 */
[C---:B------:R-:W-:Y:S02]  /*60b0*/  ISETP.NE.U32.AND P4, PT, R160.reuse, RZ, PT ;  /* 0x000000ffa000720c */ /* 0x040fe40003f85070 */
[----:B------:R-:W-:Y:S02]  /*60c0*/  ISETP.NE.U32.AND P1, PT, R160, RZ, PT ;  /* 0x000000ffa000720c */ /* 0x000fe40003f25070 */
[----:B------:R-:W-:Y:S02]  /*60d0*/  ISETP.NE.AND.EX P0, PT, RZ, UR57, PT, P0 ;  /* 0x00000039ff007c0c */ /* 0x000fe4000bf05300 */
[C---:B------:R-:W-:Y:S02]  /*60e0*/  ISETP.NE.AND.EX P4, PT, R161.reuse, RZ, PT, P4 ;  /* 0x000000ffa100720c */ /* 0x040fe40003f85340 */
[----:B------:R-:W-:Y:S02]  /*60f0*/  ISETP.NE.AND.EX P1, PT, R161, RZ, P0, P1 ;  /* 0x000000ffa100720c */ /* 0x000fe40000725310 */
[----:B------:R-:W-:Y:S02]  /*6100*/  ISETP.NE.U32.AND P5, PT, R156, RZ, PT ;  /* 0x000000ff9c00720c */ /* 0x000fe40003fa5070 */
[----:B------:R-:W-:Y:S02]  /*6110*/  ISETP.NE.U32.AND P2, PT, RZ, UR56, PT ;  /* 0x00000038ff007c0c */ /* 0x000fe4000bf45070 */
[----:B------:R-:W-:Y:S02]  /*6120*/  PLOP3.LUT P0, PT, PT, PT, PT, 0x8, 0x80 ;  /* 0x000000000080781c */ /* 0x000fe40003f0e170 */
[----:B------:R-:W-:Y:S02]  /*6130*/  ISETP.NE.AND.EX P5, PT, R157, RZ, PT, P5 ;  /* 0x000000ff9d00720c */ /* 0x000fe40003fa5350 */
[----:B------:R-:W-:Y:S03]  /*6140*/  ISETP.NE.AND.EX P2, PT, RZ, UR57, PT, P2 ;  /* 0x00000039ff007c0c */ /* 0x000fe6000bf45320 */
[----:B------:R-:W-:Y:S01]  /*6150*/  @!P1 PLOP3.LUT P0, PT, P4, PT, PT, 0x80, 0x8 ;  /* 0x000000000008981c */ /* 0x000fe2000270f070 */
[----:B------:R-:W-:Y:S01]  /*6160*/  @!UPT UIADD3 URZ, UPT, UPT, URZ, URZ, URZ ;  /* 0x000000fffffff290 */ /* 0x000fe2000fffe0ff */
[----:B------:R-:W-:Y:S11]  /*6170*/  @!P4 BRA `(.L_x_105) ;  /* 0x000000000030c947 */ /* 0x000ff60003800000 */
[----:B------:R-:W-:Y:S01]  /*6180*/  ISETP.NE.U32.AND P3, PT, R158, RZ, PT ;  /* 0x000000ff9e00720c */ /* 0x000fe20003f65070 */
[----:B------:R-:W2:Y:S01]  /*6190*/  LDCU.64 UR4, c[0x0][0x358] ;  /* 0x00006b00ff0477ac */ /* 0x000ea20008000a00 */
[----:B------:R-:W-:Y:S02]  /*61a0*/  IMAD.MOV.U32 R162, RZ, RZ, 0x1 ;  /* 0x00000001ffa27424 */ /* 0x000fe400078e00ff */
[----:B------:R-:W-:Y:S11]  /*61b0*/  ISETP.NE.AND.EX P3, PT, R159, RZ, PT, P3 ;  /* 0x000000ff9f00720c */ /* 0x000ff60003f65330 */
[----:B------:R-:W-:Y:S02]  /*61c0*/  @!UPT UIADD3 URZ, UPT, UPT, URZ, URZ, URZ ;  /* 0x000000fffffff290 */ /* 0x000fe4000fffe0ff */
[----:B------:R-:W3:Y:S01]  /*61d0*/  @P3 LDC.64 R2, c[0x0][0x888] ;  /* 0x00022200ff023b82 */ /* 0x000ee20000000a00 */
[----:B-1----:R-:W-:Y:S04]  /*61e0*/  @P3 IMAD R0, R160, UR36, RZ ;  /* 0x00000024a0003c24 */ /* 0x002fe8000f8e02ff */
[----:B---3--:R-:W-:Y:S04]  /*61f0*/  @P3 IMAD.WIDE R2, R0, 0x4, R2 ;  /* 0x0000000400023825 */ /* 0x008fe800078e0202 */
[----:B------:R-:W-:Y:S01]  /*6200*/  HFMA2 R0, -RZ, RZ, 0, 5.9604644775390625e-08 ;  /* 0x00000001ff007431 */ /* 0x000fe200000001ff */
[----:B--2--5:R2:W5:Y:S04]  /*6210*/  @P3 LDG.E R73, desc[UR4][R2.64] ;  /* 0x0000000402493981 */ /* 0x024568000c1e1900 */
[----:B------:R-:W-:Y:S01]  /*6220*/  @!P3 PRMT R162, R0, 0x7610, R162 ;  /* 0x0000761000a2b816 */ /* 0x000fe200000000a2 */
[----:B--2---:R-:W3:Y:S06]  /*6230*/  @!P3 LDC R73, c[0x0][0x880] ;  /* 0x00022000ff49bb82 */ /* 0x004eec0000000800 */
.L_x_105:
[----:B------:R-:W-:Y:S05]  /*6240*/  @!P5 BRA `(.L_x_106) ;  /* 0x000000000024d947 */ /* 0x000fea0003800000 */
[----:B------:R-:W-:Y:S01]  /*6250*/  ISETP.NE.U32.AND P3, PT, R138, RZ, PT ;  /* 0x000000ff8a00720c */ /* 0x000fe20003f65070 */
[----:B------:R-:W2:Y:S03]  /*6260*/  LDCU.64 UR4, c[0x0][0x358] ;  /* 0x00006b00ff0477ac */ /* 0x000ea60008000a00 */
[----:B------:R-:W-:Y:S11]  /*6270*/  ISETP.NE.AND.EX P3, PT, R139, RZ, PT, P3 ;  /* 0x000000ff8b00720c */ /* 0x000ff60003f65330 */
[----:B------:R-:W-:Y:S02]  /*6280*/  @!UPT UIADD3 URZ, UPT, UPT, URZ, URZ, URZ ;  /* 0x000000fffffff290 */ /* 0x000fe4000fffe0ff */
[----:B------:R-:W4:Y:S01]  /*6290*/  @P3 LDC.64 R2, c[0x0][0x8a8] ;  /* 0x00022a00ff023b82 */ /* 0x000f220000000a00 */
[----:B-1----:R-:W-:Y:S04]  /*62a0*/  @P3 IMAD R0, R156, UR36, RZ ;  /* 0x000000249c003c24 */ /* 0x002fe8000f8e02ff */
[----:B----4-:R-:W-:Y:S05]  /*62b0*/  @P3 IMAD.WIDE R2, R0, 0x4, R2 ;  /* 0x0000000400023825 */ /* 0x010fea00078e0202 */
[----:B--2--5:R2:W5:Y:S02]  /*62c0*/  @P3 LDG.E R70, desc[UR4][R2.64] ;  /* 0x0000000402463981 */ /* 0x024564000c1e1900 */
[----:B--2---:R-:W4:Y:S02]  /*62d0*/  @!P3 LDC R70, c[0x0][0x8a0] ;  /* 0x00022800ff46bb82 */ /* 0x004f240000000800 */
.L_x_106:
[----:B---3-5:R-:W-:Y:S01]  /*62e0*/  FSETP.NEU.AND P3, PT, R73, RZ, PT ;  /* 0x000000ff4900720b */ /* 0x028fe20003f6d000 */
[----:B------:R-:W-:Y:S01]  /*62f0*/  BSSY B1, `(.L_x_107) ;  /* 0x0000046000017945 */ /* 0x000fe20003800000 */
[----:B------:R-:W-:Y:S01]  /*6300*/  SEL R5, RZ, 0xffffffff, P2 ;  /* 0xffffffffff057807 */ /* 0x000fe20001000000 */
[----:B------:R-:W-:Y:S01]  /*6310*/  IMAD.MOV.U32 R182, RZ, RZ, 0x1 ;  /* 0x00000001ffb67424 */ /* 0x000fe200078e00ff */
[----:B-1----:R-:W-:Y:S01]  /*6320*/  @!P1 SEL R0, RZ, 0xffffffff, P3 ;  /* 0xffffffffff009807 */ /* 0x002fe20001800000 */
[----:B------:R-:W-:Y:S01]  /*6330*/  IMAD R71, R68, 0x100, R69 ;  /* 0x0000010044477824 */ /* 0x000fe200078e0245 */
[----:B------:R-:W-:Y:S02]  /*6340*/  LOP3.LUT P2, RZ, R162, 0xff, RZ, 0xc0, !PT ;  /* 0x000000ffa2ff7812 */ /* 0x000fe4000784c0ff */
[----:B------:R-:W-:Y:S02]  /*6350*/  CS2R R154, SRZ ;  /* 0x00000000009a7805 */ /* 0x000fe4000001ff00 */
[----:B------:R-:W-:Y:S02]  /*6360*/  LEA R3, R170, UR44, 0x3 ;  /* 0x0000002caa037c11 */ /* 0x000fe4000f8e18ff */
[----:B------:R-:W-:Y:S02]  /*6370*/  CS2R R152, SRZ ;  /* 0x0000000000987805 */ /* 0x000fe4000001ff00 */
[C---:B------:R-:W-:Y:S02]  /*6380*/  @P0 SEL R0, R5.reuse, R0, !P2 ;  /* 0x0000000005000207 */ /* 0x040fe40005000000 */
[----:B------:R-:W-:Y:S02]  /*6390*/  CS2R R150, SRZ ;  /* 0x0000000000967805 */ /* 0x000fe4000001ff00 */
[----:B------:R-:W-:Y:S02]  /*63a0*/  LEA R165, R68, UR44, 0x3 ;  /* 0x0000002c44a57c11 */ /* 0x000fe4000f8e18ff */
[----:B------:R-:W-:Y:S02]  /*63b0*/  CS2R R148, SRZ ;  /* 0x0000000000947805 */ /* 0x000fe4000001ff00 */
[----:B------:R-:W-:Y:S02]  /*63c0*/  @!P1 LOP3.LUT R0, R0, 0x1, RZ, 0xc0, !PT ;  /* 0x0000000100009812 */ /* 0x000fe400078ec0ff */
[----:B------:R-:W-:Y:S02]  /*63d0*/  CS2R R146, SRZ ;  /* 0x0000000000927805 */ /* 0x000fe4000001ff00 */
[----:B------:R-:W-:Y:S02]  /*63e0*/  SHF.L.U32 R2, R172, 0x1f, RZ ;  /* 0x0000001fac027819 */ /* 0x000fe400000006ff */
[----:B------:R-:W-:Y:S02]  /*63f0*/  CS2R R144, SRZ ;  /* 0x0000000000907805 */ /* 0x000fe4000001ff00 */
[----:B------:R-:W-:Y:S02]  /*6400*/  ISETP.NE.U32.OR P6, PT, R0, 0x1, P1 ;  /* 0x000000010000780c */ /* 0x000fe40000fc5470 */
[----:B------:R-:W-:Y:S02]  /*6410*/  CS2R R142, SRZ ;  /* 0x00000000008e7805 */ /* 0x000fe4000001ff00 */
[----:B------:R-:W-:Y:S02]  /*6420*/  SEL R0, RZ, 0xffffffff, P3 ;  /* 0xffffffffff007807 */ /* 0x000fe40001800000 */
[----:B------:R-:W-:Y:S02]  /*6430*/  CS2R R140, SRZ ;  /* 0x00000000008c7805 */ /* 0x000fe4000001ff00 */
[----:B------:R-:W-:Y:S02]  /*6440*/  P2R R189, PR, RZ, 0x40 ;  /* 0x00000040ffbd7803 */ /* 0x000fe40000000000 */
[----:B------:R-:W-:Y:S04]  /*6450*/  @P4 SEL R0, R5, R0, !P2 ;  /* 0x0000000005004207 */ /* 0x000fe80005000000 */
[----:B------:R-:W-:Y:S02]  /*6460*/  LOP3.LUT R0, R0, 0x1, RZ, 0xc0, !PT ;  /* 0x0000000100007812 */ /* 0x000fe400078ec0ff */
[----:B------:R-:W-:Y:S02]  /*6470*/  @P6 SHF.L.U32 R4, R169, 0x1f, RZ ;  /* 0x0000001fa9046819 */ /* 0x000fe400000006ff */
[----:B------:R-:W-:Y:S02]  /*6480*/  ISETP.NE.U32.AND P5, PT, R0, 0x1, PT ;  /* 0x000000010000780c */ /* 0x000fe40003fa5070 */
[----:B------:R-:W1:Y:S02]  /*6490*/  @P6 SYNCS.PHASECHK.TRANS64.TRYWAIT P1, [R3+URZ+0x50], R4 ;  /* 0x00005004030065a7 */ /* 0x000e6400080211ff */
[----:B------:R-:W-:Y:S01]  /*64a0*/  P2R R183, PR, RZ, 0x20 ;  /* 0x00000020ffb77803 */ /* 0x000fe20000000000 */
[----:B------:R2:W3:Y:S01]  /*64b0*/  SYNCS.PHASECHK.TRANS64.TRYWAIT P0, [R165+URZ+0xc0], R2 ;  /* 0x0000c002a50075a7 */ /* 0x0004e200080011ff */
[----:B-1----:R-:W-:Y:S01]  /*64c0*/  @P6 SEL R182, RZ, 0x1, !P1 ;  /* 0x00000001ffb66807 */ /* 0x002fe20004800000 */
[----:B--2---:R-:W-:Y:S06]  /*64d0*/  @!P6 BRA `(.L_x_108) ;  /* 0x00000000009ce947 */ /* 0x004fec0003800000 */
[----:B------:R-:W-:Y:S01]  /*64e0*/  @P5 IMAD R7, R170, 0x2000, R175 ;  /* 0x00002000aa075824 */ /* 0x000fe200078e02af */
[----:B------:R-:W-:Y:S01]  /*64f0*/  ISETP.NE.AND P1, PT, R182, RZ, PT ;  /* 0x000000ffb600720c */ /* 0x000fe20003f25270 */
[----:B------:R-:W-:Y:S01]  /*6500*/  BSSY B0, `(.L_x_109) ;  /* 0x0000010000007945 */ /* 0x000fe20003800000 */
[----:B------:R-:W-:Y:S01]  /*6510*/  CS2R R142, SRZ ;  /* 0x00000000008e7805 */ /* 0x000fe2000001ff00 */
[--C-:B------:R-:W-:Y:S01]  /*6520*/  @P5 IMAD R6, R176, -0x10, R7.reuse ;  /* 0xfffffff0b0065824 */ /* 0x100fe200078e0207 */
[----:B------:R-:W-:Y:S01]  /*6530*/  CS2R R140, SRZ ;  /* 0x00000000008c7805 */ /* 0x000fe2000001ff00 */
[----:B------:R-:W-:Y:S01]  /*6540*/  @P5 IMAD R5, R174, -0x10, R7 ;  /* 0xfffffff0ae055824 */ /* 0x000fe200078e0207 */
[----:B------:R-:W-:Y:S01]  /*6550*/  CS2R R150, SRZ ;  /* 0x0000000000967805 */ /* 0x000fe2000001ff00 */
[----:B------:R-:W-:Y:S01]  /*6560*/  @P5 IMAD R4, R173, 0x10, R6 ;  /* 0x00000010ad045824 */ /* 0x000fe200078e0206 */
[----:B------:R-:W-:Y:S02]  /*6570*/  CS2R R148, SRZ ;  /* 0x0000000000947805 */ /* 0x000fe4000001ff00 */
[----:B------:R-:W-:Y:S02]  /*6580*/  CS2R R146, SRZ ;  /* 0x0000000000927805 */ /* 0x000fe4000001ff00 */
[----:B------:R-:W-:Y:S02]  /*6590*/  CS2R R144, SRZ ;  /* 0x0000000000907805 */ /* 0x000fe4000001ff00 */
[----:B------:R-:W-:Y:S02]  /*65a0*/  CS2R R154, SRZ ;  /* 0x00000000009a7805 */ /* 0x000fe4000001ff00 */
[----:B------:R-:W-:Y:S01]  /*65b0*/  CS2R R152, SRZ ;  /* 0x0000000000987805 */ /* 0x000fe2000001ff00 */
[----:B------:R-:W-:Y:S06]  /*65c0*/  @P1 BRA `(.L_x_110) ;  /* 0x00000000000c1947 */ /* 0x000fec0003800000 */
[----:B------:R-:W-:Y:S04]  /*65d0*/  SHF.L.U32 R0, R169, 0x1f, RZ ;  /* 0x0000001fa9007819 */ /* 0x000fe800000006ff */
[----:B------:R-:W1:Y:S02]  /*65e0*/  SYNCS.PHASECHK.TRANS64.TRYWAIT P1, [R3+URZ+0x50], R0 ;  /* 0x00005000030075a7 */ /* 0x000e6400080211ff */
[----:B-1----:R-:W-:Y:S05]  /*65f0*/  @!P1 BRA `(.L_x_111) ;  /* 0x0000006000a09947 */ /* 0x002fea0003800000 */
.L_x_110:
[----:B------:R-:W-:Y:S05]  /*6600*/  BSYNC B0 ;  /* 0x0000000000007941 */ /* 0x000fea0003800000 */
.L_x_109:
[----:B------:R-:W-:Y:S01]  /*6610*/  ISETP.NE.AND P1, PT, R183, RZ, PT ;  /* 0x000000ffb700720c */ /* 0x000fe20003f25270 */
[----:B-1----:R-:W-:Y:S02]  /*6620*/  VIADD R3, R3, 0x70 ;  /* 0x0000007003037836 */ /* 0x002fe40000000000 */
[----:B------:R-:W-:Y:S02]  /*6630*/  IMAD.U32 R0, RZ, RZ, UR45 ;  /* 0x0000002dff007e24 */ /* 0x000fe4000f8e00ff */
[----:B------:R-:W-:Y:S03]  /*6640*/  VIADD R170, R170, 0x1 ;  /* 0x00000001aaaa7836 */ /* 0x000fe60000000000 */
[----:B------:R-:W-:Y:S05]  /*6650*/  PRMT R0, R0, 0x654, R3 ;  /* 0x0000065400007816 */ /* 0x000fea0000000003 */
[----:B------:R1:W2:Y:S04]  /*6660*/  @P1 LDS.128 R140, [R7] ;  /* 0x00000000078c1984 */ /* 0x0002a80000000c00 */
[----:B------:R1:W1:Y:S04]  /*6670*/  @P1 LDS.128 R148, [R5+0x20] ;  /* 0x0000200005941984 */ /* 0x0002680000000c00 */
[----:B------:R1:W1:Y:S04]  /*6680*/  @P1 LDS.128 R144, [R6+0x10] ;  /* 0x0000100006901984 */ /* 0x0002680000000c00 */
[----:B------:R1:W1:Y:S01]  /*6690*/  @P1 LDS.128 R152, [R4+0x10] ;  /* 0x0000100004981984 */ /* 0x0002620000000c00 */
[C---:B------:R-:W-:Y:S01]  /*66a0*/  ISETP.NE.AND P1, PT, R170.reuse, 0x4, PT ;  /* 0x00000004aa00780c */ /* 0x040fe20003f25270 */
[----:B------:R-:W-:Y:S01]  /*66b0*/  @!PT LDS RZ, [RZ] ;  /* 0x00000000fffff984 */ /* 0x000fe20000000800 */
[----:B------:R-:W-:Y:S01]  /*66c0*/  @!PT LDS RZ, [RZ] ;  /* 0x00000000fffff984 */ /* 0x000fe20000000800 */
[----:B------:R-:W-:Y:S01]  /*66d0*/  @!PT LDS RZ, [RZ] ;  /* 0x00000000fffff984 */ /* 0x000fe20000000800 */
[----:B------:R-:W-:Y:S01]  /*66e0*/  @!PT LDS RZ, [RZ] ;  /* 0x00000000fffff984 */ /* 0x000fe20000000800 */
[----:B------:R5:W-:Y:S06]  /*66f0*/  MEMBAR.ALL.CTA ;  /* 0x0000000000007992 */ /* 0x000bec0000008000 */
[----:B-----5:R-:W5:Y:S01]  /*6700*/  FENCE.VIEW.ASYNC.S ;  /* 0x00000000000073c6 */ /* 0x020f620000000000 */
[----:B------:R-:W-:Y:S01]  /*6710*/  SEL R170, R170, RZ, P1 ;  /* 0x000000ffaaaa7207 */ /* 0x000fe20000800000 */
[----:B-----5:R5:W-:Y:S02]  /*6720*/  SYNCS.ARRIVE.TRANS64.RED.A1T0 RZ, [R0+URZ], RZ ;  /* 0x000000ff00ff79a7 */ /* 0x020be400081004ff */
[----:B-----5:R-:W-:Y:S04]  /*6730*/  SEL R0, RZ, 0x1, P1 ;  /* 0x00000001ff007807 */ /* 0x020fe80000800000 */
[----:B--2---:R-:W-:Y:S02]  /*6740*/  LOP3.LUT R169, R169, R0, RZ, 0x3c, !PT ;  /* 0x00000000a9a97212 */ /* 0x004fe400078e3cff */
.L_x_108:
[----:B------:R-:W-:Y:S05]  /*6750*/  BSYNC B1 ;  /* 0x0000000000017941 */ /* 0x000fea0003800000 */
.L_x_107:
[----:B------:R-:W-:Y:S04]  /*6760*/  SHF.R.U32.HI R0, RZ, 0x15, R71 ;  /* 0x00000015ff007819 */ /* 0x000fe80000011647 */
[----:B------:R-:W-:Y:S01]  /*6770*/  LOP3.LUT P1, RZ, R0, 0x3, R163, 0x48, !PT ;  /* 0x0000000300ff7812 */ /* 0x000fe200078248a3 */
[----:B------:R-:W-:Y:S01]  /*6780*/  @!UPT UIADD3 URZ, UPT, UPT, URZ, URZ, URZ ;  /* 0x000000fffffff290 */ /* 0x000fe2000fffe0ff */
[----:B---3--:R-:W-:Y:S11]  /*6790*/  @P0 BRA `(.L_x_112) ;  /* 0x0000000000080947 */ /* 0x008ff60003800000 */
[----:B------:R-:W2:Y:S02]  /*67a0*/  SYNCS.PHASECHK.TRANS64.TRYWAIT P0, [R165+URZ+0xc0], R2 ;  /* 0x0000c002a50075a7 */ /* 0x000ea400080011ff */
[----:B--2---:R-:W-:Y:S05]  /*67b0*/  @!P0 BRA `(.L_x_113) ;  /* 0x0000006000448947 */ /* 0x004fea0003800000 */
.L_x_112:
[----:B------:R-:W-:Y:S04]  /*67c0*/  BSSY.RECONVERGENT B6, `(.L_x_114) ;  /* 0x0000012000067945 */ /* 0x000fe80003800200 */
[----:B------:R-:W-:Y:S05]  /*67d0*/  @!P1 BRA `(.L_x_115) ;  /* 0x0000000000409947 */ /* 0x000fea0003800000 */
[----:B------:R-:W1:Y:S01]  /*67e0*/  LDCU.64 UR8, c[0x4][0x78] ;  /* 0x01000f00ff0877ac */ /* 0x000e620008000a00 */
[----:B------:R-:W-:Y:S01]  /*67f0*/  MOV R3, 0x0 ;  /* 0x0000000000037802 */ /* 0x000fe20000000f00 */
[----:B------:R-:W-:Y:S02]  /*6800*/  HFMA2 R12, -RZ, RZ, 0, 5.9604644775390625e-08 ;  /* 0x00000001ff0c7431 */ /* 0x000fe400000001ff */
[----:B------:R-:W-:Y:S02]  /*6810*/  IMAD.MOV.U32 R8, RZ, RZ, 0x192 ;  /* 0x00000192ff087424 */ /* 0x000fe400078e00ff */
[----:B------:R-:W-:Y:S01]  /*6820*/  IMAD.MOV.U32 R13, RZ, RZ, RZ ;  /* 0x000000ffff0d7224 */ /* 0x000fe200078e00ff */
[----:B------:R-:W3:Y:S01]  /*6830*/  LDCU.64 UR6, c[0x4][0x80] ;  /* 0x01001000ff0677ac */ /* 0x000ee20008000a00 */
[----:B--2---:R-:W2:Y:S01]  /*6840*/  LDC.64 R2, c[0x4][R3] ;  /* 0x0100000003027b82 */ /* 0x004ea20000000a00 */
[----:B------:R-:W5:Y:S01]  /*6850*/  LDCU.64 UR4, c[0x4][0x18] ;  /* 0x01000300ff0477ac */ /* 0x000f620008000a00 */
[----:B-1----:R-:W-:Y:S01]  /*6860*/  MOV R5, UR9 ;  /* 0x0000000900057c02 */ /* 0x002fe20008000f00 */
[----:B------:R-:W-:Y:S01]  /*6870*/  IMAD.U32 R4, RZ, RZ, UR8 ;  /* 0x00000008ff047e24 */ /* 0x000fe2000f8e00ff */
[----:B---3--:R-:W-:Y:S01]  /*6880*/  MOV R7, UR7 ;  /* 0x0000000700077c02 */ /* 0x008fe20008000f00 */
[----:B------:R-:W-:Y:S01]  /*6890*/  IMAD.U32 R6, RZ, RZ, UR6 ;  /* 0x00000006ff067e24 */ /* 0x000fe2000f8e00ff */
[----:B-----5:R-:W-:Y:S01]  /*68a0*/  MOV R11, UR5 ;  /* 0x00000005000b7c02 */ /* 0x020fe20008000f00 */
[----:B------:R-:W-:Y:S02]  /*68b0*/  IMAD.U32 R10, RZ, RZ, UR4 ;  /* 0x00000004ff0a7e24 */ /* 0x000fe4000f8e00ff */
[----:B------:R-:W-:Y:S07]  /*68c0*/  LEPC R20, `(.L_x_115) ;  /* 0x000000001014794e */ /* 0x000fee0000000000 */
[----:B--2-4-:R-:W-:Y:S05]  /*68d0*/  CALL.ABS.NOINC R2 ;  /* 0x0000000002007343 */ /* 0x014fea0003c00000 */
.L_x_115:
[----:B------:R-:W-:Y:S05]  /*68e0*/  BSYNC.RECONVERGENT B6 ;  /* 0x0000000000067941 */ /* 0x000fea0003800200 */
.L_x_114:
[-C--:B------:R-:W-:Y:S01]  /*68f0*/  F2FP.F16.E4M3.UNPACK_B R74, R140.reuse ;  /* 0x0000008cff4a723e */ /* 0x080fe200020006ff */
[----:B------:R-:W-:Y:S05]  /*6900*/  WARPSYNC.ALL ;  /* 0x0000000000007948 */ /* 0x000fea0003800000 */
[----:B------:R-:W-:Y:S01]  /*6910*/  R2UR UR4, R71 ;  /* 0x00000000470472ca */ /* 0x000fe200000e0000 */
[--C-:B------:R-:W-:Y:S01]  /*6920*/  HADD2.F32 R72, -RZ, R74.reuse.H0_H0 ;  /* 0x2000004aff487230 */ /* 0x100fe20000004100 */
[----:B------:R-:W-:Y:S01]  /*6930*/  F2FP.F16.E4M3.UNPACK_B R76, R140.H1 ;  /* 0x0000008cff4c723e */ /* 0x000fe200030006ff */
[----:B------:R-:W-:Y:S01]  /*6940*/  HADD2.F32 R75, -RZ, R74.H1_H1 ;  /* 0x3000004aff4b7230 */ /* 0x000fe20000004100 */
[-C--:B------:R-:W-:Y:S01]  /*6950*/  F2FP.F16.E4M3.UNPACK_B R78, R141.reuse ;  /* 0x0000008dff4e723e */ /* 0x080fe200020006ff */
[----:B------:R-:W-:Y:S01]  /*6960*/  BSSY.RECONVERGENT B0, `(.L_x_116) ;  /* 0x000011d000007945 */ /* 0x000fe20003800200 */
[----:B------:R-:W-:Y:S01]  /*6970*/  F2FP.F16.E4M3.UNPACK_B R80, R141.H1 ;  /* 0x0000008dff50723e */ /* 0x000fe200030006ff */
[----:B------:R-:W-:Y:S01]  /*6980*/  HADD2.F32 R74, -RZ, R76.H0_H0 ;  /* 0x2000004cff4a7230 */ /* 0x000fe20000004100 */
[-C--:B------:R-:W-:Y:S01]  /*6990*/  F2FP.F16.E4M3.UNPACK_B R82, R142.reuse ;  /* 0x0000008eff52723e */ /* 0x080fe200020006ff */
[--C-:B------:R-:W-:Y:S01]  /*69a0*/  HADD2.F32 R77, -RZ, R78.reuse.H0_H0 ;  /* 0x2000004eff4d7230 */ /* 0x100fe20000004100 */
[----:B------:R-:W-:Y:S01]  /*69b0*/  F2FP.F16.E4M3.UNPACK_B R84, R142.H1 ;  /* 0x0000008eff54723e */ /* 0x000fe200030006ff */
[----:B------:R-:W-:Y:S01]  /*69c0*/  HADD2.F32 R78, -RZ, R78.H1_H1 ;  /* 0x3000004eff4e7230 */ /* 0x000fe20000004100 */
[-C--:B------:R-:W-:Y:S01]  /*69d0*/  F2FP.F16.E4M3.UNPACK_B R86, R143.reuse ;  /* 0x0000008fff56723e */ /* 0x080fe200020006ff */
[----:B-1----:R-:W4:Y:S01]  /*69e0*/  LDTM.x64 R4, tmem[UR4] ;  /* 0x00000004000479ee */ /* 0x002f220008340000 */
[----:B------:R-:W-:Y:S01]  /*69f0*/  F2FP.F16.E4M3.UNPACK_B R88, R143.H1 ;  /* 0x0000008fff58723e */ /* 0x000fe200030006ff */
[----:B------:R-:W-:Y:S01]  /*6a00*/  HADD2.F32 R76, -RZ, R76.H1_H1 ;  /* 0x3000004cff4c7230 */ /* 0x000fe20000004100 */
[-C--:B------:R-:W-:Y:S01]  /*6a10*/  F2FP.F16.E4M3.UNPACK_B R90, R144.reuse ;  /* 0x00000090ff5a723e */ /* 0x080fe200020006ff */
[----:B------:R-:W-:Y:S01]  /*6a20*/  HADD2.F32 R79, -RZ, R80.H0_H0 ;  /* 0x20000050ff4f7230 */ /* 0x000fe20000004100 */
[----:B------:R-:W-:Y:S01]  /*6a30*/  F2FP.F16.E4M3.UNPACK_B R92, R144.H1 ;  /* 0x00000090ff5c723e */ /* 0x000fe200030006ff */
[--C-:B------:R-:W-:Y:S01]  /*6a40*/  HADD2.F32 R81, -RZ, R82.reuse.H0_H0 ;  /* 0x20000052ff517230 */ /* 0x100fe20000004100 */
[----:B------:R-:W-:Y:S01]  /*6a50*/  SHF.L.U32 R188, R168, 0x4, RZ ;  /* 0x00000004a8bc7819 */ /* 0x000fe200000006ff */
[----:B------:R-:W-:Y:S01]  /*6a60*/  HADD2.F32 R82, -RZ, R82.H1_H1 ;  /* 0x30000052ff527230 */ /* 0x000fe20000004100 */
[----:B------:R-:W-:Y:S01]  /*6a70*/  SHF.L.U32 R192, R167, 0x4, RZ ;  /* 0x00000004a7c07819 */ /* 0x000fe200000006ff */
[--C-:B------:R-:W-:Y:S01]  /*6a80*/  HADD2.F32 R85, -RZ, R86.reuse.H0_H0 ;  /* 0x20000056ff557230 */ /* 0x100fe20000004100 */
[----:B------:R-:W-:Y:S01]  /*6a90*/  SHF.L.U32 R190, R173, 0x4, RZ ;  /* 0x00000004adbe7819 */ /* 0x000fe200000006ff */
[----:B------:R-:W-:Y:S01]  /*6aa0*/  HADD2.F32 R86, -RZ, R86.H1_H1 ;  /* 0x30000056ff567230 */ /* 0x000fe20000004100 */
[----:B------:R-:W-:Y:S01]  /*6ab0*/  IADD3 R181, PT, PT, R175, R192, RZ ;  /* 0x000000c0afb57210 */ /* 0x000fe20007ffe0ff */
[--C-:B------:R-:W-:Y:S01]  /*6ac0*/  HADD2.F32 R89, -RZ, R90.reuse.H0_H0 ;  /* 0x2000005aff597230 */ /* 0x100fe20000004100 */
[----:B------:R-:W-:Y:S01]  /*6ad0*/  F2FP.F16.E4M3.UNPACK_B R94, R145 ;  /* 0x00000091ff5e723e */ /* 0x000fe200020006ff */
[----:B------:R-:W-:Y:S01]  /*6ae0*/  HADD2.F32 R90, -RZ, R90.H1_H1 ;  /* 0x3000005aff5a7230 */ /* 0x000fe20000004100 */
[----:B------:R-:W-:Y:S01]  /*6af0*/  F2FP.F16.E4M3.UNPACK_B R98, R146 ;  /* 0x00000092ff62723e */ /* 0x000fe200020006ff */
[----:B------:R-:W-:Y:S01]  /*6b00*/  HADD2.F32 R80, -RZ, R80.H1_H1 ;  /* 0x30000050ff507230 */ /* 0x000fe20000004100 */
[----:B------:R-:W-:Y:S01]  /*6b10*/  F2FP.F16.E4M3.UNPACK_B R102, R147 ;  /* 0x00000093ff66723e */ /* 0x000fe200020006ff */
[--C-:B------:R-:W-:Y:S01]  /*6b20*/  HADD2.F32 R93, -RZ, R94.reuse.H0_H0 ;  /* 0x2000005eff5d7230 */ /* 0x100fe20000004100 */
[----:B------:R-:W-:Y:S01]  /*6b30*/  F2FP.F16.E4M3.UNPACK_B R106, R148 ;  /* 0x00000094ff6a723e */ /* 0x000fe200020006ff */
[----:B------:R-:W-:Y:S01]  /*6b40*/  HADD2.F32 R94, -RZ, R94.H1_H1 ;  /* 0x3000005eff5e7230 */ /* 0x000fe20000004100 */
[----:B------:R-:W-:Y:S01]  /*6b50*/  F2FP.F16.E4M3.UNPACK_B R110, R149 ;  /* 0x00000095ff6e723e */ /* 0x000fe200020006ff */
[C---:B----4-:R-:W-:Y:S01]  /*6b60*/  FMUL R0, R70.reuse, R4 ;  /* 0x0000000446007220 */ /* 0x050fe20000400000 */
[C---:B--2---:R-:W-:Y:S01]  /*6b70*/  FMUL R2, R70.reuse, R5 ;  /* 0x0000000546027220 */ /* 0x044fe20000400000 */
[C---:B------:R-:W-:Y:S01]  /*6b80*/  FMUL R4, R70.reuse, R8 ;  /* 0x0000000846047220 */ /* 0x040fe20000400000 */
[C---:B------:R-:W-:Y:S01]  /*6b90*/  FMUL R5, R70.reuse, R9 ;  /* 0x0000000946057220 */ /* 0x040fe20000400000 */
[C---:B------:R-:W-:Y:S01]  /*6ba0*/  FFMA R0, R73.reuse, R72, R0 ;  /* 0x0000004849007223 */ /* 0x040fe20000000000 */
[C---:B------:R-:W-:Y:S01]  /*6bb0*/  FFMA R2, R73.reuse, R75, R2 ;  /* 0x0000004b49027223 */ /* 0x040fe20000000002 */
[C---:B------:R-:W-:Y:S01]  /*6bc0*/  FMUL R8, R70.reuse, R12 ;  /* 0x0000000c46087220 */ /* 0x040fe20000400000 */
[C---:B------:R-:W-:Y:S01]  /*6bd0*/  FMUL R9, R70.reuse, R13 ;  /* 0x0000000d46097220 */ /* 0x040fe20000400000 */
[C---:B------:R-:W-:Y:S01]  /*6be0*/  FMUL R12, R70.reuse, R16 ;  /* 0x00000010460c7220 */ /* 0x040fe20000400000 */
[C---:B------:R-:W-:Y:S01]  /*6bf0*/  FMUL R13, R70.reuse, R17 ;  /* 0x00000011460d7220 */ /* 0x040fe20000400000 */
[C---:B------:R-:W-:Y:S01]  /*6c00*/  FMUL R16, R70.reuse, R20 ;  /* 0x0000001446107220 */ /* 0x040fe20000400000 */
[C---:B------:R-:W-:Y:S01]  /*6c10*/  FMUL R17, R70.reuse, R21 ;  /* 0x0000001546117220 */ /* 0x040fe20000400000 */
[C---:B------:R-:W-:Y:S01]  /*6c20*/  FMUL R20, R70.reuse, R24 ;  /* 0x0000001846147220 */ /* 0x040fe20000400000 */
[C---:B------:R-:W-:Y:S01]  /*6c30*/  FMUL R21, R70.reuse, R25 ;  /* 0x0000001946157220 */ /* 0x040fe20000400000 */
[--C-:B------:R-:W-:Y:S02]  /*6c40*/  HADD2.F32 R97, -RZ, R98.reuse.H0_H0 ;  /* 0x20000062ff617230 */ /* 0x100fe40000004100 */
[C---:B------:R-:W-:Y:S01]  /*6c50*/  FMUL R24, R70.reuse, R28 ;  /* 0x0000001c46187220 */ /* 0x040fe20000400000 */
[----:B------:R-:W-:Y:S02]  /*6c60*/  HADD2.F32 R98, -RZ, R98.H1_H1 ;  /* 0x30000062ff627230 */ /* 0x000fe40000004100 */
[C---:B------:R-:W-:Y:S01]  /*6c70*/  FMUL R25, R70.reuse, R29 ;  /* 0x0000001d46197220 */ /* 0x040fe20000400000 */
[--C-:B------:R-:W-:Y:S02]  /*6c80*/  HADD2.F32 R101, -RZ, R102.reuse.H0_H0 ;  /* 0x20000066ff657230 */ /* 0x100fe40000004100 */
[C---:B------:R-:W-:Y:S01]  /*6c90*/  FMUL R28, R70.reuse, R32 ;  /* 0x00000020461c7220 */ /* 0x040fe20000400000 */
[----:B------:R-:W-:Y:S02]  /*6ca0*/  HADD2.F32 R102, -RZ, R102.H1_H1 ;  /* 0x30000066ff667230 */ /* 0x000fe40000004100 */
[C---:B------:R-:W-:Y:S01]  /*6cb0*/  FMUL R29, R70.reuse, R33 ;  /* 0x00000021461d7220 */ /* 0x040fe20000400000 */
[--C-:B------:R-:W-:Y:S02]  /*6cc0*/  HADD2.F32 R105, -RZ, R106.reuse.H0_H0 ;  /* 0x2000006aff697230 */ /* 0x100fe40000004100 */
[C---:B------:R-:W-:Y:S01]  /*6cd0*/  FMUL R32, R70.reuse, R36 ;  /* 0x0000002446207220 */ /* 0x040fe20000400000 */
[----:B------:R-:W-:Y:S01]  /*6ce0*/  F2FP.F16.E4M3.UNPACK_B R96, R145.H1 ;  /* 0x00000091ff60723e */ /* 0x000fe200030006ff */
[----:B------:R-:W-:Y:S02]  /*6cf0*/  HADD2.F32 R106, -RZ, R106.H1_H1 ;  /* 0x3000006aff6a7230 */ /* 0x000fe40000004100 */
[C---:B------:R-:W-:Y:S01]  /*6d00*/  FMUL R33, R70.reuse, R37 ;  /* 0x0000002546217220 */ /* 0x040fe20000400000 */
[--C-:B------:R-:W-:Y:S02]  /*6d10*/  HADD2.F32 R109, -RZ, R110.reuse.H0_H0 ;  /* 0x2000006eff6d7230 */ /* 0x100fe40000004100 */
[C---:B------:R-:W-:Y:S01]  /*6d20*/  FMUL R36, R70.reuse, R40 ;  /* 0x0000002846247220 */ /* 0x040fe20000400000 */
[----:B------:R-:W-:Y:S01]  /*6d30*/  F2FP.F16.E4M3.UNPACK_B R100, R146.H1 ;  /* 0x00000092ff64723e */ /* 0x000fe200030006ff */
[----:B------:R-:W-:Y:S02]  /*6d40*/  HADD2.F32 R110, -RZ, R110.H1_H1 ;  /* 0x3000006eff6e7230 */ /* 0x000fe40000004100 */
[C---:B------:R-:W-:Y:S01]  /*6d50*/  FMUL R37, R70.reuse, R41 ;  /* 0x0000002946257220 */ /* 0x040fe20000400000 */
[C---:B------:R-:W-:Y:S01]  /*6d60*/  FMUL R40, R70.reuse, R44 ;  /* 0x0000002c46287220 */ /* 0x040fe20000400000 */
[----:B------:R-:W-:Y:S01]  /*6d70*/  F2FP.F16.E4M3.UNPACK_B R104, R147.H1 ;  /* 0x00000093ff68723e */ /* 0x000fe200030006ff */
        /* <DEDUP_REMOVED lines=8> */
[----:B------:R-:W-:Y:S01]  /*6e00*/  F2FP.F16.E4M3.UNPACK_B R114, R150 ;  /* 0x00000096ff72723e */ /* 0x000fe200020006ff */
[C---:B------:R-:W-:Y:S01]  /*6e10*/  FMUL R53, R70.reuse, R57 ;  /* 0x0000003946357220 */ /* 0x040fe20000400000 */
[C---:B------:R-:W-:Y:S01]  /*6e20*/  FMUL R56, R70.reuse, R60 ;  /* 0x0000003c46387220 */ /* 0x040fe20000400000 */
[----:B------:R-:W-:Y:S01]  /*6e30*/  F2FP.F16.E4M3.UNPACK_B R116, R150.H1 ;  /* 0x00000096ff74723e */ /* 0x000fe200030006ff */
[C---:B------:R-:W-:Y:S01]  /*6e40*/  FMUL R57, R70.reuse, R61 ;  /* 0x0000003d46397220 */ /* 0x040fe20000400000 */
[--C-:B------:R-:W-:Y:S02]  /*6e50*/  HADD2.F32 R113, -RZ, R114.reuse.H0_H0 ;  /* 0x20000072ff717230 */ /* 0x100fe40000004100 */
[C---:B------:R-:W-:Y:S01]  /*6e60*/  FMUL R60, R70.reuse, R64 ;  /* 0x00000040463c7220 */ /* 0x040fe20000400000 */
[----:B------:R-:W-:Y:S01]  /*6e70*/  F2FP.F16.E4M3.UNPACK_B R118, R151 ;  /* 0x00000097ff76723e */ /* 0x000fe200020006ff */
[----:B------:R-:W-:Y:S02]  /*6e80*/  HADD2.F32 R114, -RZ, R114.H1_H1 ;  /* 0x30000072ff727230 */ /* 0x000fe40000004100 */
[C---:B------:R-:W-:Y:S01]  /*6e90*/  FMUL R61, R70.reuse, R65 ;  /* 0x00000041463d7220 */ /* 0x040fe20000400000 */
[C---:B------:R-:W-:Y:S01]  /*6ea0*/  FMUL R3, R70.reuse, R6 ;  /* 0x0000000646037220 */ /* 0x040fe20000400000 */
[----:B------:R-:W-:Y:S01]  /*6eb0*/  F2FP.F16.E4M3.UNPACK_B R120, R151.H1 ;  /* 0x00000097ff78723e */ /* 0x000fe200030006ff */
[--C-:B------:R-:W-:Y:S02]  /*6ec0*/  HADD2.F32 R117, -RZ, R118.reuse.H0_H0 ;  /* 0x20000076ff757230 */ /* 0x100fe40000004100 */
[C---:B------:R-:W-:Y:S01]  /*6ed0*/  FMUL R7, R70.reuse, R7 ;  /* 0x0000000746077220 */ /* 0x040fe20000400000 */
[C---:B------:R-:W-:Y:S01]  /*6ee0*/  FFMA R3, R73.reuse, R74, R3 ;  /* 0x0000004a49037223 */ /* 0x040fe20000000003 */
[----:B------:R-:W-:Y:S01]  /*6ef0*/  F2FP.F16.E4M3.UNPACK_B R122, R152 ;  /* 0x00000098ff7a723e */ /* 0x000fe200020006ff */
[----:B------:R-:W-:Y:S02]  /*6f00*/  HADD2.F32 R118, -RZ, R118.H1_H1 ;  /* 0x30000076ff767230 */ /* 0x000fe40000004100 */
[C---:B------:R-:W-:Y:S01]  /*6f10*/  FFMA R7, R73.reuse, R76, R7 ;  /* 0x0000004c49077223 */ /* 0x040fe20000000007 */
[C---:B------:R-:W-:Y:S01]  /*6f20*/  FFMA R4, R73.reuse, R77, R4 ;  /* 0x0000004d49047223 */ /* 0x040fe20000000004 */
[----:B------:R-:W-:Y:S01]  /*6f30*/  F2FP.F16.E4M3.UNPACK_B R124, R152.H1 ;  /* 0x00000098ff7c723e */ /* 0x000fe200030006ff */
[----:B------:R-:W-:Y:S01]  /*6f40*/  FFMA R5, R73, R78, R5 ;  /* 0x0000004e49057223 */ /* 0x000fe20000000005 */
[--C-:B------:R-:W-:Y:S01]  /*6f50*/  HADD2.F32 R121, -RZ, R122.reuse.H0_H0 ;  /* 0x2000007aff797230 */ /* 0x100fe20000004100 */
[----:B------:R-:W-:Y:S01]  /*6f60*/  F2FP.SATFINITE.E4M3.F32.PACK_AB_MERGE_C R179, R7, R3, RZ ;  /* 0x0000000307b3723e */ /* 0x000fe200048070ff */
[----:B------:R-:W-:Y:S02]  /*6f70*/  HADD2.F32 R122, -RZ, R122.H1_H1 ;  /* 0x3000007aff7a7230 */ /* 0x000fe40000004100 */
[C---:B------:R-:W-:Y:S01]  /*6f80*/  FMUL R6, R70.reuse, R10 ;  /* 0x0000000a46067220 */ /* 0x040fe20000400000 */
[----:B------:R-:W-:Y:S01]  /*6f90*/  FMUL R11, R70, R11 ;  /* 0x0000000b460b7220 */ /* 0x000fe20000400000 */
[--C-:B------:R-:W-:Y:S01]  /*6fa0*/  HADD2.F32 R83, -RZ, R84.reuse.H0_H0 ;  /* 0x20000054ff537230 */ /* 0x100fe20000004100 */
[----:B------:R-:W-:Y:S01]  /*6fb0*/  F2FP.SATFINITE.E4M3.F32.PACK_AB_MERGE_C R184, R2, R0, R179 ;  /* 0x0000000002b8723e */ /* 0x000fe200048070b3 */
[----:B------:R-:W-:Y:S01]  /*6fc0*/  FFMA R6, R73, R79, R6 ;  /* 0x0000004f49067223 */ /* 0x000fe20000000006 */
[----:B------:R-:W-:Y:S01]  /*6fd0*/  IADD3 R179, PT, PT, R175, R188, RZ ;  /* 0x000000bcafb37210 */ /* 0x000fe20007ffe0ff */
[C---:B------:R-:W-:Y:S01]  /*6fe0*/  FFMA R11, R73.reuse, R80, R11 ;  /* 0x00000050490b7223 */ /* 0x040fe2000000000b */
[C---:B------:R-:W-:Y:S01]  /*6ff0*/  FFMA R8, R73.reuse, R81, R8 ;  /* 0x0000005149087223 */ /* 0x040fe20000000008 */
[----:B------:R-:W-:Y:S01]  /*7000*/  FFMA R9, R73, R82, R9 ;  /* 0x0000005249097223 */ /* 0x000fe20000000009 */
[----:B------:R-:W-:Y:S01]  /*7010*/  IADD3 R180, PT, PT, R190, R179, RZ ;  /* 0x000000b3beb47210 */ /* 0x000fe20007ffe0ff */
[----:B------:R-:W-:Y:S01]  /*7020*/  HADD2.F32 R84, -RZ, R84.H1_H1 ;  /* 0x30000054ff547230 */ /* 0x000fe20000004100 */
[----:B------:R-:W-:Y:S01]  /*7030*/  F2FP.SATFINITE.E4M3.F32.PACK_AB_MERGE_C R185, R11, R6, RZ ;  /* 0x000000060bb9723e */ /* 0x000fe200048070ff */
[C---:B------:R-:W-:Y:S01]  /*7040*/  FMUL R10, R70.reuse, R14 ;  /* 0x0000000e460a7220 */ /* 0x040fe20000400000 */
[C---:B------:R-:W-:Y:S01]  /*7050*/  FMUL R15, R70.reuse, R15 ;  /* 0x0000000f460f7220 */ /* 0x040fe20000400000 */
[--C-:B------:R-:W-:Y:S01]  /*7060*/  HADD2.F32 R87, -RZ, R88.reuse.H0_H0 ;  /* 0x20000058ff577230 */ /* 0x100fe20000004100 */
[----:B------:R-:W-:Y:S01]  /*7070*/  F2FP.SATFINITE.E4M3.F32.PACK_AB_MERGE_C R185, R5, R4, R185 ;  /* 0x0000000405b9723e */ /* 0x000fe200048070b9 */
[C---:B------:R-:W-:Y:S01]  /*7080*/  FFMA R10, R73.reuse, R83, R10 ;  /* 0x00000053490a7223 */ /* 0x040fe2000000000a */
[C---:B------:R-:W-:Y:S01]  /*7090*/  FFMA R15, R73.reuse, R84, R15 ;  /* 0x00000054490f7223 */ /* 0x040fe2000000000f */
[C---:B------:R-:W-:Y:S01]  /*70a0*/  FFMA R12, R73.reuse, R85, R12 ;  /* 0x00000055490c7223 */ /* 0x040fe2000000000c */
[----:B------:R-:W-:Y:S01]  /*70b0*/  FFMA R13, R73, R86, R13 ;  /* 0x00000056490d7223 */ /* 0x000fe2000000000d */
[----:B------:R-:W-:Y:S02]  /*70c0*/  HADD2.F32 R88, -RZ, R88.H1_H1 ;  /* 0x30000058ff587230 */ /* 0x000fe40000004100 */
[C---:B------:R-:W-:Y:S01]  /*70d0*/  FMUL R14, R70.reuse, R18 ;  /* 0x00000012460e7220 */ /* 0x040fe20000400000 */
[----:B------:R-:W-:Y:S01]  /*70e0*/  F2FP.F16.E4M3.UNPACK_B R126, R153 ;  /* 0x00000099ff7e723e */ /* 0x000fe200020006ff */
[C---:B------:R-:W-:Y:S01]  /*70f0*/  FMUL R19, R70.reuse, R19 ;  /* 0x0000001346137220 */ /* 0x040fe20000400000 */
[----:B------:R-:W-:Y:S01]  /*7100*/  HADD2.F32 R91, -RZ, R92.H0_H0 ;  /* 0x2000005cff5b7230 */ /* 0x000fe20000004100 */
[----:B------:R-:W-:Y:S01]  /*7110*/  F2FP.SATFINITE.E4M3.F32.PACK_AB_MERGE_C R186, R15, R10, RZ ;  /* 0x0000000a0fba723e */ /* 0x000fe200048070ff */
[C---:B------:R-:W-:Y:S01]  /*7120*/  FFMA R14, R73.reuse, R87, R14 ;  /* 0x00000057490e7223 */ /* 0x040fe2000000000e */
[C---:B------:R-:W-:Y:S01]  /*7130*/  FFMA R19, R73.reuse, R88, R19 ;  /* 0x0000005849137223 */ /* 0x040fe20000000013 */
[C---:B------:R-:W-:Y:S01]  /*7140*/  FFMA R16, R73.reuse, R89, R16 ;  /* 0x0000005949107223 */ /* 0x040fe20000000010 */
[----:B------:R-:W-:Y:S01]  /*7150*/  F2FP.F16.E4M3.UNPACK_B R128, R153.H1 ;  /* 0x00000099ff80723e */ /* 0x000fe200030006ff */
[----:B------:R-:W-:Y:S01]  /*7160*/  FFMA R17, R73, R90, R17 ;  /* 0x0000005a49117223 */ /* 0x000fe20000000011 */
[----:B------:R-:W-:Y:S01]  /*7170*/  F2FP.SATFINITE.E4M3.F32.PACK_AB_MERGE_C R186, R9, R8, R186 ;  /* 0x0000000809ba723e */ /* 0x000fe200048070ba */
[--C-:B------:R-:W-:Y:S01]  /*7180*/  HADD2.F32 R125, -RZ, R126.reuse.H0_H0 ;  /* 0x2000007eff7d7230 */ /* 0x100fe20000004100 */
[----:B------:R-:W-:Y:S01]  /*7190*/  F2FP.SATFINITE.E4M3.F32.PACK_AB_MERGE_C R187, R19, R14, RZ ;  /* 0x0000000e13bb723e */ /* 0x000fe200048070ff */
[----:B------:R-:W-:Y:S02]  /*71a0*/  HADD2.F32 R126, -RZ, R126.H1_H1 ;  /* 0x3000007eff7e7230 */ /* 0x000fe40000004100 */
[C---:B------:R-:W-:Y:S01]  /*71b0*/  FMUL R18, R70.reuse, R22 ;  /* 0x0000001646127220 */ /* 0x040fe20000400000 */
[----:B------:R-:W-:Y:S01]  /*71c0*/  HADD2.F32 R92, -RZ, R92.H1_H1 ;  /* 0x3000005cff5c7230 */ /* 0x000fe20000004100 */
[----:B------:R-:W-:Y:S01]  /*71d0*/  F2FP.SATFINITE.E4M3.F32.PACK_AB_MERGE_C R187, R13, R12, R187 ;  /* 0x0000000c0dbb723e */ /* 0x000fe200048070bb */
[C---:B------:R-:W-:Y:S01]  /*71e0*/  FMUL R23, R70.reuse, R23 ;  /* 0x0000001746177220 */ /* 0x040fe20000400000 */
[--C-:B------:R-:W-:Y:S02]  /*71f0*/  HADD2.F32 R95, -RZ, R96.reuse.H0_H0 ;  /* 0x20000060ff5f7230 */ /* 0x100fe40000004100 */
[C---:B------:R-:W-:Y:S01]  /*7200*/  FFMA R18, R73.reuse, R91, R18 ;  /* 0x0000005b49127223 */ /* 0x040fe20000000012 */
[----:B------:R-:W-:Y:S01]  /*7210*/  HADD2.F32 R96, -RZ, R96.H1_H1 ;  /* 0x30000060ff607230 */ /* 0x000fe20000004100 */
[----:B------:R1:W-:Y:S01]  /*7220*/  STS.128 [R137+UR44+0x8200], R184 ;  /* 0x008200b889007988 */ /* 0x0003e20008000c2c */
[C---:B------:R-:W-:Y:S01]  /*7230*/  FFMA R23, R73.reuse, R92, R23 ;  /* 0x0000005c49177223 */ /* 0x040fe20000000017 */
[C---:B------:R-:W-:Y:S01]  /*7240*/  FFMA R20, R73.reuse, R93, R20 ;  /* 0x0000005d49147223 */ /* 0x040fe20000000014 */
[----:B------:R-:W-:Y:S01]  /*7250*/  FFMA R21, R73, R94, R21 ;  /* 0x0000005e49157223 */ /* 0x000fe20000000015 */
        /* <DEDUP_REMOVED lines=20> */
[----:B------:R-:W-:Y:S02]  /*73a0*/  HADD2.F32 R104, -RZ, R104.H1_H1 ;  /* 0x30000068ff687230 */ /* 0x000fe40000004100 */
        /* <DEDUP_REMOVED lines=24> */
[----:B------:R1:W-:Y:S01]  /*7530*/  STS.128 [R179+0x8010], R196 ;  /* 0x008010c4b3007388 */ /* 0x0003e20000000c00 */
[C---:B------:R-:W-:Y:S01]  /*7540*/  FFMA R39, R73.reuse, R108, R39 ;  /* 0x0000006c49277223 */ /* 0x040fe20000000027 */
[C---:B------:R-:W-:Y:S01]  /*7550*/  FFMA R36, R73.reuse, R109, R36 ;  /* 0x0000006d49247223 */ /* 0x040fe20000000024 */
[----:B------:R-:W-:Y:S01]  /*7560*/  FFMA R37, R73, R110, R37 ;  /* 0x0000006e49257223 */ /* 0x000fe20000000025 */
[----:B------:R-:W-:Y:S01]  /*7570*/  FMUL R38, R70, R42 ;  /* 0x0000002a46267220 */ /* 0x000fe20000400000 */
[----:B------:R-:W-:Y:S01]  /*7580*/  ISETP.NE.AND P0, PT, R178, RZ, PT ;  /* 0x000000ffb200720c */ /* 0x000fe20003f05270 */
[C---:B------:R-:W-:Y:S01]  /*7590*/  FMUL R43, R70.reuse, R43 ;  /* 0x0000002b462b7220 */ /* 0x040fe20000400000 */
[--C-:B------:R-:W-:Y:S01]  /*75a0*/  HADD2.F32 R115, -RZ, R116.reuse.H0_H0 ;  /* 0x20000074ff737230 */ /* 0x100fe20000004100 */
[----:B------:R-:W-:Y:S01]  /*75b0*/  F2FP.SATFINITE.E4M3.F32.PACK_AB_MERGE_C R200, R39, R34, RZ ;  /* 0x0000002227c8723e */ /* 0x000fe200048070ff */
[C---:B------:R-:W-:Y:S01]  /*75c0*/  FFMA R38, R73.reuse, R111, R38 ;  /* 0x0000006f49267223 */ /* 0x040fe20000000026 */
[C---:B------:R-:W-:Y:S01]  /*75d0*/  FFMA R43, R73.reuse, R112, R43 ;  /* 0x00000070492b7223 */ /* 0x040fe2000000002b */
[----:B------:R-:W-:Y:S01]  /*75e0*/  FFMA R40, R73, R113, R40 ;  /* 0x0000007149287223 */ /* 0x000fe20000000028 */
[----:B------:R-:W-:Y:S01]  /*75f0*/  F2FP.SATFINITE.E4M3.F32.PACK_AB_MERGE_C R200, R33, R32, R200 ;  /* 0x0000002021c8723e */ /* 0x000fe200048070c8 */
[----:B------:R-:W-:Y:S01]  /*7600*/  FFMA R41, R73, R114, R41 ;  /* 0x0000007249297223 */ /* 0x000fe20000000029 */
        /* <DEDUP_REMOVED lines=8> */
[----:B------:R-:W-:Y:S01]  /*7690*/  FFMA R44, R73, R117, R44 ;  /* 0x00000075492c7223 */ /* 0x000fe2000000002c */
[----:B------:R-:W-:Y:S01]  /*76a0*/  ISETP.NE.AND P6, PT, R189, RZ, PT ;  /* 0x000000ffbd00720c */ /* 0x000fe20003fc5270 */
[----:B------:R-:W-:Y:S01]  /*76b0*/  FFMA R45, R73, R118, R45 ;  /* 0x00000076492d7223 */ /* 0x000fe2000000002d */
[----:B------:R-:W-:Y:S01]  /*76c0*/  HADD2.F32 R120, -RZ, R120.H1_H1 ;  /* 0x30000078ff787230 */ /* 0x000fe20000004100 */
[----:B------:R-:W-:Y:S01]  /*76d0*/  F2FP.SATFINITE.E4M3.F32.PACK_AB_MERGE_C R202, R47, R42, RZ ;  /* 0x0000002a2fca723e */ /* 0x000fe200048070ff */
[C---:B------:R-:W-:Y:S01]  /*76e0*/  FMUL R46, R70.reuse, R50 ;  /* 0x00000032462e7220 */ /* 0x040fe20000400000 */
[C---:B------:R-:W-:Y:S01]  /*76f0*/  FMUL R51, R70.reuse, R51 ;  /* 0x0000003346337220 */ /* 0x040fe20000400000 */
[--C-:B------:R-:W-:Y:S02]  /*7700*/  HADD2.F32 R123, -RZ, R124.reuse.H0_H0 ;  /* 0x2000007cff7b7230 */ /* 0x100fe40000004100 */
[C---:B------:R-:W-:Y:S01]  /*7710*/  FMUL R50, R70.reuse, R54 ;  /* 0x0000003646327220 */ /* 0x040fe20000400000 */
[C---:B------:R-:W-:Y:S01]  /*7720*/  FFMA R46, R73.reuse, R119, R46 ;  /* 0x00000077492e7223 */ /* 0x040fe2000000002e */
[----:B------:R-:W-:Y:S02]  /*7730*/  HADD2.F32 R124, -RZ, R124.H1_H1 ;  /* 0x3000007cff7c7230 */ /* 0x000fe40000004100 */
[C---:B------:R-:W-:Y:S01]  /*7740*/  FFMA R51, R73.reuse, R120, R51 ;  /* 0x0000007849337223 */ /* 0x040fe20000000033 */
[C---:B------:R-:W-:Y:S01]  /*7750*/  FMUL R55, R70.reuse, R55 ;  /* 0x0000003746377220 */ /* 0x040fe20000400000 */
[C---:B------:R-:W-:Y:S01]  /*7760*/  FFMA R48, R73.reuse, R121, R48 ;  /* 0x0000007949307223 */ /* 0x040fe20000000030 */
[C---:B------:R-:W-:Y:S01]  /*7770*/  FFMA R49, R73.reuse, R122, R49 ;  /* 0x0000007a49317223 */ /* 0x040fe20000000031 */
[--C-:B------:R-:W-:Y:S02]  /*7780*/  HADD2.F32 R127, -RZ, R128.reuse.H0_H0 ;  /* 0x20000080ff7f7230 */ /* 0x100fe40000004100 */
[C---:B------:R-:W-:Y:S01]  /*7790*/  FFMA R50, R73.reuse, R123, R50 ;  /* 0x0000007b49327223 */ /* 0x040fe20000000032 */
[----:B------:R-:W-:Y:S02]  /*77a0*/  HADD2.F32 R128, -RZ, R128.H1_H1 ;  /* 0x30000080ff807230 */ /* 0x000fe40000004100 */
[C---:B------:R-:W-:Y:S01]  /*77b0*/  FMUL R54, R70.reuse, R58 ;  /* 0x0000003a46367220 */ /* 0x040fe20000400000 */
        /* <DEDUP_REMOVED lines=16> */
[----:B------:R-:W-:Y:S01]  /*78c0*/  FFMA R63, R73, R132, R63 ;  /* 0x00000084493f7223 */ /* 0x000fe2000000003f */
[----:B------:R-:W-:Y:S01]  /*78d0*/  FMUL R67, R70, R67 ;  /* 0x0000004346437220 */ /* 0x000fe20000400000 */
[----:B------:R-:W-:Y:S01]  /*78e0*/  F2FP.SATFINITE.E4M3.F32.PACK_AB_MERGE_C R203, R51, R46, RZ ;  /* 0x0000002e33cb723e */ /* 0x000fe200048070ff */
[C---:B------:R-:W-:Y:S01]  /*78f0*/  FFMA R60, R73.reuse, R133, R60 ;  /* 0x00000085493c7223 */ /* 0x040fe2000000003c */
[C---:B------:R-:W-:Y:S01]  /*7900*/  FFMA R61, R73.reuse, R134, R61 ;  /* 0x00000086493d7223 */ /* 0x040fe2000000003d */
[C---:B------:R-:W-:Y:S01]  /*7910*/  FFMA R62, R73.reuse, R135, R62 ;  /* 0x00000087493e7223 */ /* 0x040fe2000000003e */
[----:B------:R-:W-:Y:S01]  /*7920*/  FFMA R67, R73, R136, R67 ;  /* 0x0000008849437223 */ /* 0x000fe20000000043 */
[----:B------:R-:W-:Y:S02]  /*7930*/  F2FP.SATFINITE.E4M3.F32.PACK_AB_MERGE_C R202, R41, R40, R202 ;  /* 0x0000002829ca723e */ /* 0x000fe400048070ca */
[----:B------:R-:W-:Y:S02]  /*7940*/  F2FP.SATFINITE.E4M3.F32.PACK_AB_MERGE_C R203, R45, R44, R203 ;  /* 0x0000002c2dcb723e */ /* 0x000fe400048070cb */
[----:B------:R-:W-:Y:S02]  /*7950*/  F2FP.SATFINITE.E4M3.F32.PACK_AB_MERGE_C R204, R55, R50, RZ ;  /* 0x0000003237cc723e */ /* 0x000fe400048070ff */
[----:B------:R-:W-:Y:S01]  /*7960*/  F2FP.SATFINITE.E4M3.F32.PACK_AB_MERGE_C R205, R59, R54, RZ ;  /* 0x000000363bcd723e */ /* 0x000fe200048070ff */
[----:B------:R1:W-:Y:S01]  /*7970*/  STS.128 [R181+0x8020], R200 ;  /* 0x008020c8b5007388 */ /* 0x0003e20000000c00 */
[----:B------:R-:W-:Y:S02]  /*7980*/  F2FP.SATFINITE.E4M3.F32.PACK_AB_MERGE_C R206, R63, R58, RZ ;  /* 0x0000003a3fce723e */ /* 0x000fe400048070ff */
[----:B------:R-:W-:Y:S02]  /*7990*/  F2FP.SATFINITE.E4M3.F32.PACK_AB_MERGE_C R207, R67, R62, RZ ;  /* 0x0000003e43cf723e */ /* 0x000fe400048070ff */
[----:B------:R-:W-:Y:S02]  /*79a0*/  F2FP.SATFINITE.E4M3.F32.PACK_AB_MERGE_C R204, R49, R48, R204 ;  /* 0x0000003031cc723e */ /* 0x000fe400048070cc */
[----:B------:R-:W-:Y:S02]  /*79b0*/  F2FP.SATFINITE.E4M3.F32.PACK_AB_MERGE_C R205, R53, R52, R205 ;  /* 0x0000003435cd723e */ /* 0x000fe400048070cd */
[----:B------:R-:W-:Y:S02]  /*79c0*/  F2FP.SATFINITE.E4M3.F32.PACK_AB_MERGE_C R206, R57, R56, R206 ;  /* 0x0000003839ce723e */ /* 0x000fe400048070ce */
[----:B------:R-:W-:Y:S02]  /*79d0*/  F2FP.SATFINITE.E4M3.F32.PACK_AB_MERGE_C R207, R61, R60, R207 ;  /* 0x0000003c3dcf723e */ /* 0x000fe400048070cf */
[----:B------:R-:W-:Y:S02]  /*79e0*/  LEA R191, R170, UR44, 0x3 ;  /* 0x0000002caabf7c11 */ /* 0x000fe4000f8e18ff */
[----:B------:R-:W-:Y:S01]  /*79f0*/  @P6 SHF.L.U32 R194, R169, 0x1f, RZ ;  /* 0x0000001fa9c26819 */ /* 0x000fe200000006ff */
[----:B------:R1:W-:Y:S01]  /*7a00*/  STS.128 [R180+0x8010], R204 ;  /* 0x008010ccb4007388 */ /* 0x0003e20000000c00 */
[----:B------:R-:W-:Y:S01]  /*7a10*/  @!PT LDS RZ, [RZ] ;  /* 0x00000000fffff984 */ /* 0x000fe20000000800 */
[----:B------:R-:W-:Y:S01]  /*7a20*/  @!PT LDS RZ, [RZ] ;  /* 0x00000000fffff984 */ /* 0x000fe20000000800 */
[----:B------:R-:W-:Y:S01]  /*7a30*/  @!PT LDS RZ, [RZ] ;  /* 0x00000000fffff984 */ /* 0x000fe20000000800 */
[----:B------:R-:W-:Y:S01]  /*7a40*/  @!PT LDS RZ, [RZ] ;  /* 0x00000000fffff984 */ /* 0x000fe20000000800 */
[----:B------:R2:W-:Y:S07]  /*7a50*/  MEMBAR.ALL.CTA ;  /* 0x0000000000007992 */ /* 0x0005ee0000008000 */
[----:B--2---:R-:W2:Y:S02]  /*7a60*/  FENCE.VIEW.ASYNC.S ;  /* 0x00000000000073c6 */ /* 0x004ea40000000000 */
[----:B--2---:R-:W-:Y:S06]  /*7a70*/  BAR.SYNC.DEFER_BLOCKING 0x1, 0x80 ;  /* 0x0042000000007b1d */ /* 0x004fec0000010000 */
[----:B------:R-:W-:Y:S05]  /*7a80*/  @P0 BRA `(.L_x_117) ;  /* 0x0000000000280947 */ /* 0x000fea0003800000 */
[----:B------:R-:W-:Y:S01]  /*7a90*/  UIADD3 UR4, UPT, UPT, UR44, 0x8200, URZ ;  /* 0x000082002c047890 */ /* 0x000fe2000fffe0ff */
[----:B------:R-:W-:Y:S05]  /*7aa0*/  UMOV UR51, UR36 ;  /* 0x0000002400337c82 */ /* 0x000fea0008000000 */
[----:B------:R-:W-:Y:S01]  /*7ab0*/  MOV R177, UR4 ;  /* 0x0000000400b17c02 */ /* 0x000fe20008000f00 */
[----:B------:R-:W-:Y:S03]  /*7ac0*/  UIADD3 UR4, UP0, UPT, UR62, 0x680, URZ ;  /* 0x000006803e047890 */ /* 0x000fe6000ff1e0ff */
[----:B------:R-:W-:Y:S01]  /*7ad0*/  R2UR UR48, R177 ;  /* 0x00000000b13072ca */ /* 0x000fe200000e0000 */
[----:B------:R-:W-:Y:S11]  /*7ae0*/  UIADD3.X UR5, UPT, UPT, URZ, UR63, URZ, UP0, !UPT ;  /* 0x0000003fff057290 */ /* 0x000ff600087fe4ff */
[----:B------:R-:W-:Y:S01]  /*7af0*/  @!UPT UIADD3 URZ, UPT, UPT, URZ, URZ, URZ ;  /* 0x000000fffffff290 */ /* 0x000fe2000fffe0ff */
[----:B------:R2:W-:Y:S01]  /*7b00*/  UTMASTG.3D [UR48], [UR4] ;  /* 0x00000030040073b5 */ /* 0x0005e20008010000 */
[----:B------:R0:W-:Y:S01]  /*7b10*/  UTMACMDFLUSH ;  /* 0x00000000000079b7 */ /* 0x0001e20000000000 */
[----:B--2---:R-:W-:Y:S04]  /*7b20*/  DEPBAR.LE SB0, 0x1 ;  /* 0x000080400000791a */ /* 0x004fe80000000000 */
.L_x_117:
[----:B------:R-:W-:Y:S05]  /*7b30*/  BSYNC.RECONVERGENT B0 ;  /* 0x0000000000007941 */ /* 0x000fea0003800200 */
.L_x_116:
[----:B------:R-:W-:Y:S06]  /*7b40*/  BAR.SYNC.DEFER_BLOCKING 0x1, 0x80 ;  /* 0x0042000000007b1d */ /* 0x000fec0000010000 */
[----:B------:R-:W2:Y:S01]  /*7b50*/  @P6 SYNCS.PHASECHK.TRANS64.TRYWAIT P0, [R191+URZ+0x50], R194 ;  /* 0x000050c2bf0065a7 */ /* 0x000ea200080011ff */
[----:B------:R-:W-:Y:S01]  /*7b60*/  BSSY B1, `(.L_x_118) ;  /* 0x0000023000017945 */ /* 0x000fe20003800000 */
[----:B--2---:R-:W-:Y:S03]  /*7b70*/  @P6 SEL R182, RZ, 0x1, !P0 ;  /* 0x00000001ffb66807 */ /* 0x004fe60004000000 */
[----:B------:R-:W-:Y:S05]  /*7b80*/  @!P6 BRA `(.L_x_119) ;  /* 0x000000000080e947 */ /* 0x000fea0003800000 */
[----:B------:R-:W-:Y:S01]  /*7b90*/  ISETP.NE.AND P1, PT, R183, RZ, PT ;  /* 0x000000ffb700720c */ /* 0x000fe20003f25270 */
[----:B------:R-:W-:Y:S01]  /*7ba0*/  BSSY B0, `(.L_x_120) ;  /* 0x000000a000007945 */ /* 0x000fe20003800000 */
[----:B------:R-:W-:Y:S11]  /*7bb0*/  ISETP.NE.AND P0, PT, R182, RZ, PT ;  /* 0x000000ffb600720c */ /* 0x000ff60003f05270 */
[----:B------:R-:W-:Y:S04]  /*7bc0*/  @P1 IMAD R3, R170, 0x2000, R175 ;  /* 0x00002000aa031824 */ /* 0x000fe800078e02af */
[C---:B------:R-:W-:Y:S01]  /*7bd0*/  @P1 IMAD.IADD R5, R3.reuse, 0x1, R188 ;  /* 0x0000000103051824 */ /* 0x040fe200078e02bc */
[----:B------:R-:W-:Y:S03]  /*7be0*/  @P1 IADD3 R4, PT, PT, R3, R192, RZ ;  /* 0x000000c003041210 */ /* 0x000fe60007ffe0ff */
[----:B------:R-:W-:Y:S01]  /*7bf0*/  @P1 IMAD.IADD R2, R190, 0x1, R5 ;  /* 0x00000001be021824 */ /* 0x000fe200078e0205 */
[----:B------:R-:W-:Y:S06]  /*7c00*/  @P0 BRA `(.L_x_121) ;  /* 0x00000000000c0947 */ /* 0x000fec0003800000 */
[----:B------:R-:W-:Y:S04]  /*7c10*/  SHF.L.U32 R0, R169, 0x1f, RZ ;  /* 0x0000001fa9007819 */ /* 0x000fe800000006ff */
[----:B------:R-:W2:Y:S02]  /*7c20*/  SYNCS.PHASECHK.TRANS64.TRYWAIT P0, [R191+URZ+0x50], R0 ;  /* 0x00005000bf0075a7 */ /* 0x000ea400080011ff */
[----:B--2---:R-:W-:Y:S05]  /*7c30*/  @!P0 BRA `(.L_x_122) ;  /* 0x0000004c00388947 */ /* 0x004fea0003800000 */
.L_x_121:
[----:B------:R-:W-:Y:S05]  /*7c40*/  BSYNC B0 ;  /* 0x0000000000007941 */ /* 0x000fea0003800000 */
.L_x_120:
[----:B------:R-:W-:Y:S01]  /*7c50*/  ISETP.NE.AND P0, PT, R183, RZ, PT ;  /* 0x000000ffb700720c */ /* 0x000fe20003f05270 */
[----:B--2---:R-:W-:Y:S02]  /*7c60*/  VIADD R191, R191, 0x70 ;  /* 0x00000070bfbf7836 */ /* 0x004fe40000000000 */
[----:B------:R-:W-:Y:S02]  /*7c70*/  IMAD.U32 R0, RZ, RZ, UR45 ;  /* 0x0000002dff007e24 */ /* 0x000fe4000f8e00ff */
[----:B------:R-:W-:Y:S03]  /*7c80*/  VIADD R170, R170, 0x1 ;  /* 0x00000001aaaa7836 */ /* 0x000fe60000000000 */
[----:B------:R-:W-:Y:S05]  /*7c90*/  PRMT R0, R0, 0x654, R191 ;  /* 0x0000065400007816 */ /* 0x000fea00000000bf */
[----:B------:R2:W3:Y:S04]  /*7ca0*/  @P0 LDS.128 R140, [R3] ;  /* 0x00000000038c0984 */ /* 0x0004e80000000c00 */
[----:B------:R2:W4:Y:S04]  /*7cb0*/  @P0 LDS.128 R148, [R4+0x20] ;  /* 0x0000200004940984 */ /* 0x0005280000000c00 */
        /* <DEDUP_REMOVED lines=12> */
[----:B--234-:R-:W-:Y:S02]  /*7d80*/  LOP3.LUT R169, R169, R0, RZ, 0x3c, !PT ;  /* 0x00000000a9a97212 */ /* 0x01cfe400078e3cff */
.L_x_119:
[----:B------:R-:W-:Y:S05]  /*7d90*/  BSYNC B1 ;  /* 0x0000000000017941 */ /* 0x000fea0003800000 */
.L_x_118:
[----:B------:R-:W-:Y:S01]  /*7da0*/  VIADD R0, R71, 0x40 ;  /* 0x0000004047007836 */ /* 0x000fe20000000000 */
[----:B------:R-:W-:Y:S04]  /*7db0*/  BSSY.RECONVERGENT B6, `(.L_x_123) ;  /* 0x0000015000067945 */ /* 0x000fe80003800200 */
[----:B------:R-:W-:Y:S04]  /*7dc0*/  SHF.R.U32.HI R0, RZ, 0x15, R0 ;  /* 0x00000015ff007819 */ /* 0x000fe80000011600 */
[----:B------:R-:W-:Y:S11]  /*7dd0*/  LOP3.LUT P0, RZ, R0, 0x3, R163, 0x48, !PT ;  /* 0x0000000300ff7812 */ /* 0x000ff600078048a3 */
[----:B------:R-:W-:Y:S02]  /*7de0*/  @!UPT UIADD3 URZ, UPT, UPT, URZ, URZ, URZ ;  /* 0x000000fffffff290 */ /* 0x000fe4000fffe0ff */
        /* <DEDUP_REMOVED lines=8> */
[----:B------:R-:W5:Y:S01]  /*7e70*/  LDCU.64 UR4, c[0x4][0x18] ;  /* 0x01000300ff0477ac */ /* 0x000f620008000a00 */
[----:B--2---:R-:W-:Y:S01]  /*7e80*/  MOV R5, UR9 ;  /* 0x0000000900057c02 */ /* 0x004fe20008000f00 */
[----:B------:R-:W-:Y:S01]  /*7e90*/  IMAD.U32 R4, RZ, RZ, UR8 ;  /* 0x00000008ff047e24 */ /* 0x000fe2000f8e00ff */
[----:B---3--:R-:W-:Y:S01]  /*7ea0*/  MOV R7, UR7 ;  /* 0x0000000700077c02 */ /* 0x008fe20008000f00 */
[----:B------:R-:W-:Y:S01]  /*7eb0*/  IMAD.U32 R6, RZ, RZ, UR6 ;  /* 0x00000006ff067e24 */ /* 0x000fe2000f8e00ff */
[----:B-----5:R-:W-:Y:S01]  /*7ec0*/  MOV R11, UR5 ;  /* 0x00000005000b7c02 */ /* 0x020fe20008000f00 */
[----:B------:R-:W-:Y:S02]  /*7ed0*/  IMAD.U32 R10, RZ, RZ, UR4 ;  /* 0x00000004ff0a7e24 */ /* 0x000fe4000f8e00ff */
[----:B------:R-:W-:Y:S07]  /*7ee0*/  LEPC R20, `(.L_x_124) ;  /* 0x000000001014794e */ /* 0x000fee0000000000 */
[----:B-1--4-:R-:W-:Y:S05]  /*7ef0*/  CALL.ABS.NOINC R2 ;  /* 0x0000000002007343 */ /* 0x012fea0003c00000 */
.L_x_124:
[----:B------:R-:W-:Y:S05]  /*7f00*/  BSYNC.RECONVERGENT B6 ;  /* 0x0000000000067941 */ /* 0x000fea0003800200 */
.L_x_123:
[----:B------:R-:W-:Y:S01]  /*7f10*/  F2FP.F16.E4M3.UNPACK_B R4, R141 ;  /* 0x0000008dff04723e */ /* 0x000fe200020006ff */
[----:B------:R-:W-:Y:S05]  /*7f20*/  WARPSYNC.ALL ;  /* 0x0000000000007948 */ /* 0x000fea0003800000 */
[----:B------:R-:W-:Y:S01]  /*7f30*/  R2UR UR4, R71 ;  /* 0x00000000470472ca */ /* 0x000fe200000e0000 */
[--C-:B------:R-:W-:Y:S01]  /*7f40*/  HADD2.F32 R78, -RZ, R4.reuse.H0_H0 ;  /* 0x20000004ff4e7230 */ /* 0x100fe20000004100 */
[-C--:B------:R-:W-:Y:S01]  /*7f50*/  F2FP.F16.E4M3.UNPACK_B R0, R140.reuse ;  /* 0x0000008cff00723e */ /* 0x080fe200020006ff */
[----:B------:R-:W-:Y:S01]  /*7f60*/  HADD2.F32 R75, -RZ, R4.H1_H1 ;  /* 0x30000004ff4b7230 */ /* 0x000fe20000004100 */
[----:B------:R-:W-:Y:S01]  /*7f70*/  F2FP.F16.E4M3.UNPACK_B R4, R143 ;  /* 0x0000008fff04723e */ /* 0x000fe200020006ff */
[----:B------:R-:W-:Y:S01]  /*7f80*/  BSSY.RECONVERGENT B0, `(.L_x_125) ;  /* 0x0000116000007945 */ /* 0x000fe20003800200 */
[----:B------:R-:W-:Y:S01]  /*7f90*/  F2FP.F16.E4M3.UNPACK_B R3, R140.H1 ;  /* 0x0000008cff03723e */ /* 0x000fe200030006ff */
[--C-:B------:R-:W-:Y:S01]  /*7fa0*/  HADD2.F32 R2, -RZ, R0.reuse.H0_H0 ;  /* 0x20000000ff027230 */ /* 0x100fe20000004100 */
[----:B-1----:R-:W-:Y:S01]  /*7fb0*/  F2FP.F16.E4M3.UNPACK_B R127, R154 ;  /* 0x0000009aff7f723e */ /* 0x002fe200020006ff */
[----:B------:R-:W-:Y:S01]  /*7fc0*/  HADD2.F32 R72, -RZ, R0.H1_H1 ;  /* 0x30000000ff487230 */ /* 0x000fe20000004100 */
[----:B------:R-:W-:Y:S01]  /*7fd0*/  F2FP.F16.E4M3.UNPACK_B R0, R141.H1 ;  /* 0x0000008dff00723e */ /* 0x000fe200030006ff */
[--C-:B------:R-:W-:Y:S01]  /*7fe0*/  HADD2.F32 R74, -RZ, R3.reuse.H0_H0 ;  /* 0x20000003ff4a7230 */ /* 0x100fe20000004100 */
[----:B------:R-:W-:Y:S01]  /*7ff0*/  F2FP.F16.E4M3.UNPACK_B R117, R151.H1 ;  /* 0x00000097ff75723e */ /* 0x000fe200030006ff */
[----:B------:R-:W-:Y:S01]  /*8000*/  HADD2.F32 R76, -RZ, R3.H1_H1 ;  /* 0x30000003ff4c7230 */ /* 0x000fe20000004100 */
[-C--:B------:R-:W-:Y:S01]  /*8010*/  F2FP.F16.E4M3.UNPACK_B R3, R142.reuse ;  /* 0x0000008eff03723e */ /* 0x080fe200020006ff */
[--C-:B------:R-:W-:Y:S01]  /*8020*/  HADD2.F32 R80, -RZ, R0.reuse.H0_H0 ;  /* 0x20000000ff507230 */ /* 0x100fe20000004100 */
[----:B------:R-:W-:Y:S01]  /*8030*/  ISETP.NE.AND P0, PT, R178, RZ, PT ;  /* 0x000000ffb200720c */ /* 0x000fe20003f05270 */
[----:B------:R-:W-:Y:S01]  /*8040*/  HADD2.F32 R77, -RZ, R0.H1_H1 ;  /* 0x30000000ff4d7230 */ /* 0x000fe20000004100 */
[----:B------:R-:W-:Y:S01]  /*8050*/  F2FP.F16.E4M3.UNPACK_B R0, R142.H1 ;  /* 0x0000008eff00723e */ /* 0x000fe200030006ff */
[--C-:B------:R-:W-:Y:S01]  /*8060*/  HADD2.F32 R82, -RZ, R3.reuse.H0_H0 ;  /* 0x20000003ff527230 */ /* 0x100fe20000004100 */
[----:B------:R-:W-:Y:S01]  /*8070*/  ISETP.NE.AND P6, PT, R189, RZ, PT ;  /* 0x000000ffbd00720c */ /* 0x000fe20003fc5270 */
[----:B------:R-:W-:Y:S01]  /*8080*/  HADD2.F32 R79, -RZ, R3.H1_H1 ;  /* 0x30000003ff4f7230 */ /* 0x000fe20000004100 */
[----:B------:R-:W-:Y:S01]  /*8090*/  F2FP.F16.E4M3.UNPACK_B R3, R143.H1 ;  /* 0x0000008fff03723e */ /* 0x000fe200030006ff */
[--C-:B------:R-:W-:Y:S02]  /*80a0*/  HADD2.F32 R84, -RZ, R0.reuse.H0_H0 ;  /* 0x20000000ff547230 */ /* 0x100fe40000004100 */
[----:B------:R-:W-:Y:S01]  /*80b0*/  HADD2.F32 R81, -RZ, R0.H1_H1 ;  /* 0x30000000ff517230 */ /* 0x000fe20000004100 */
[-C--:B------:R-:W-:Y:S01]  /*80c0*/  F2FP.F16.E4M3.UNPACK_B R0, R144.reuse ;  /* 0x00000090ff00723e */ /* 0x080fe200020006ff */
[--C-:B------:R-:W-:Y:S02]  /*80d0*/  HADD2.F32 R86, -RZ, R4.reuse.H0_H0 ;  /* 0x20000004ff567230 */ /* 0x100fe40000004100 */
[----:B------:R-:W-:Y:S01]  /*80e0*/  HADD2.F32 R83, -RZ, R4.H1_H1 ;  /* 0x30000004ff537230 */ /* 0x000fe20000004100 */
[-C--:B------:R-:W-:Y:S01]  /*80f0*/  F2FP.F16.E4M3.UNPACK_B R4, R145.reuse ;  /* 0x00000091ff04723e */ /* 0x080fe200020006ff */
[--C-:B------:R-:W-:Y:S02]  /*8100*/  HADD2.F32 R90, -RZ, R0.reuse.H0_H0 ;  /* 0x20000000ff5a7230 */ /* 0x100fe40000004100 */
[----:B------:R-:W-:Y:S01]  /*8110*/  HADD2.F32 R87, -RZ, R0.H1_H1 ;  /* 0x30000000ff577230 */ /* 0x000fe20000004100 */
[----:B------:R-:W-:Y:S01]  /*8120*/  F2FP.F16.E4M3.UNPACK_B R0, R145.H1 ;  /* 0x00000091ff00723e */ /* 0x000fe200030006ff */
[--C-:B------:R-:W-:Y:S02]  /*8130*/  HADD2.F32 R88, -RZ, R3.reuse.H0_H0 ;  /* 0x20000003ff587230 */ /* 0x100fe40000004100 */
[----:B------:R-:W-:Y:S01]  /*8140*/  HADD2.F32 R85, -RZ, R3.H1_H1 ;  /* 0x30000003ff557230 */ /* 0x000fe20000004100 */
[----:B------:R-:W-:Y:S01]  /*8150*/  F2FP.F16.E4M3.UNPACK_B R3, R144.H1 ;  /* 0x00000090ff03723e */ /* 0x000fe200030006ff */
[--C-:B------:R-:W-:Y:S02]  /*8160*/  HADD2.F32 R96, -RZ, R0.reuse.H0_H0 ;  /* 0x20000000ff607230 */ /* 0x100fe40000004100 */
[----:B------:R-:W-:Y:S01]  /*8170*/  HADD2.F32 R93, -RZ, R0.H1_H1 ;  /* 0x30000000ff5d7230 */ /* 0x000fe20000004100 */
[-C--:B------:R-:W-:Y:S01]  /*8180*/  F2FP.F16.E4M3.UNPACK_B R0, R146.reuse.H1 ;  /* 0x00000092ff00723e */ /* 0x080fe200030006ff */
[--C-:B------:R-:W-:Y:S02]  /*8190*/  HADD2.F32 R94, -RZ, R4.reuse.H0_H0 ;  /* 0x20000004ff5e7230 */ /* 0x100fe40000004100 */
[----:B------:R-:W-:Y:S01]  /*81a0*/  HADD2.F32 R91, -RZ, R4.H1_H1 ;  /* 0x30000004ff5b7230 */ /* 0x000fe20000004100 */
[----:B------:R-:W-:Y:S01]  /*81b0*/  F2FP.F16.E4M3.UNPACK_B R4, R147 ;  /* 0x00000093ff04723e */ /* 0x000fe200020006ff */
[--C-:B------:R-:W-:Y:S02]  /*81c0*/  HADD2.F32 R92, -RZ, R3.reuse.H0_H0 ;  /* 0x20000003ff5c7230 */ /* 0x100fe40000004100 */
[----:B------:R-:W-:Y:S01]  /*81d0*/  HADD2.F32 R89, -RZ, R3.H1_H1 ;  /* 0x30000003ff597230 */ /* 0x000fe20000004100 */
[----:B------:R-:W-:Y:S01]  /*81e0*/  F2FP.F16.E4M3.UNPACK_B R3, R146 ;  /* 0x00000092ff03723e */ /* 0x000fe200020006ff */
[--C-:B------:R-:W-:Y:S02]  /*81f0*/  HADD2.F32 R100, -RZ, R0.reuse.H0_H0 ;  /* 0x20000000ff647230 */ /* 0x100fe40000004100 */
[----:B------:R-:W-:Y:S01]  /*8200*/  HADD2.F32 R97, -RZ, R0.H1_H1 ;  /* 0x30000000ff617230 */ /* 0x000fe20000004100 */
[-C--:B------:R-:W-:Y:S01]  /*8210*/  F2FP.F16.E4M3.UNPACK_B R0, R148.reuse ;  /* 0x00000094ff00723e */ /* 0x080fe200020006ff */
[--C-:B------:R-:W-:Y:S02]  /*8220*/  HADD2.F32 R102, -RZ, R4.reuse.H0_H0 ;  /* 0x20000004ff667230 */ /* 0x100fe40000004100 */
[----:B------:R-:W-:Y:S01]  /*8230*/  HADD2.F32 R99, -RZ, R4.H1_H1 ;  /* 0x30000004ff637230 */ /* 0x000fe20000004100 */
[----:B------:R-:W-:Y:S01]  /*8240*/  F2FP.F16.E4M3.UNPACK_B R4, R149 ;  /* 0x00000095ff04723e */ /* 0x000fe200020006ff */
[--C-:B------:R-:W-:Y:S02]  /*8250*/  HADD2.F32 R98, -RZ, R3.reuse.H0_H0 ;  /* 0x20000003ff627230 */ /* 0x100fe40000004100 */
[----:B------:R-:W-:Y:S01]  /*8260*/  HADD2.F32 R95, -RZ, R3.H1_H1 ;  /* 0x30000003ff5f7230 */ /* 0x000fe20000004100 */
[----:B------:R-:W-:Y:S01]  /*8270*/  F2FP.F16.E4M3.UNPACK_B R3, R147.H1 ;  /* 0x00000093ff03723e */ /* 0x000fe200030006ff */
[--C-:B------:R-:W-:Y:S02]  /*8280*/  HADD2.F32 R106, -RZ, R0.reuse.H0_H0 ;  /* 0x20000000ff6a7230 */ /* 0x100fe40000004100 */
[----:B------:R-:W-:Y:S01]  /*8290*/  HADD2.F32 R103, -RZ, R0.H1_H1 ;  /* 0x30000000ff677230 */ /* 0x000fe20000004100 */
[----:B------:R-:W-:Y:S01]  /*82a0*/  F2FP.F16.E4M3.UNPACK_B R0, R148.H1 ;  /* 0x00000094ff00723e */ /* 0x000fe200030006ff */
[--C-:B------:R-:W-:Y:S02]  /*82b0*/  HADD2.F32 R110, -RZ, R4.reuse.H0_H0 ;  /* 0x20000004ff6e7230 */ /* 0x100fe40000004100 */
[----:B------:R-:W-:Y:S02]  /*82c0*/  HADD2.F32 R107, -RZ, R4.H1_H1 ;  /* 0x30000004ff6b7230 */ /* 0x000fe40000004100 */
[--C-:B------:R-:W-:Y:S01]  /*82d0*/  HADD2.F32 R104, -RZ, R3.reuse.H0_H0 ;  /* 0x20000003ff687230 */ /* 0x100fe20000004100 */
[----:B------:R-:W1:Y:S01]  /*82e0*/  LDTM.x64 R4, tmem[UR4+0x40] ;  /* 0x00004004000479ee */ /* 0x000e620008340000 */
[----:B------:R-:W-:Y:S01]  /*82f0*/  HADD2.F32 R101, -RZ, R3.H1_H1 ;  /* 0x30000003ff657230 */ /* 0x000fe20000004100 */
[----:B------:R-:W-:Y:S01]  /*8300*/  F2FP.F16.E4M3.UNPACK_B R3, R149.H1 ;  /* 0x00000095ff03723e */ /* 0x000fe200030006ff */
        /* <DEDUP_REMOVED lines=14> */
[----:B------:R-:W-:Y:S01]  /*83f0*/  F2FP.F16.E4M3.UNPACK_B R0, R152.H1 ;  /* 0x00000098ff00723e */ /* 0x000fe200030006ff */
[--C-:B------:R-:W-:Y:S02]  /*8400*/  HADD2.F32 R122, -RZ, R3.reuse.H0_H0 ;  /* 0x20000003ff7a7230 */ /* 0x100fe40000004100 */
[C---:B-1----:R-:W-:Y:S01]  /*8410*/  FMUL R7, R70.reuse, R7 ;  /* 0x0000000746077220 */ /* 0x042fe20000400000 */
        /* <DEDUP_REMOVED lines=10> */
[C---:B------:R-:W-:Y:S01]  /*84c0*/  FMUL R0, R70.reuse, R4 ;  /* 0x0000000446007220 */ /* 0x040fe20000400000 */
[--C-:B------:R-:W-:Y:S01]  /*84d0*/  HADD2.F32 R130, -RZ, R127.reuse.H0_H0 ;  /* 0x2000007fff827230 */ /* 0x100fe20000004100 */
[----:B------:R-:W-:Y:S01]  /*84e0*/  F2FP.F16.E4M3.UNPACK_B R4, R155 ;  /* 0x0000009bff04723e */ /* 0x000fe200020006ff */
[----:B------:R-:W-:Y:S02]  /*84f0*/  HADD2.F32 R127, -RZ, R127.H1_H1 ;  /* 0x3000007fff7f7230 */ /* 0x000fe40000004100 */
[C---:B------:R-:W-:Y:S01]  /*8500*/  FFMA R0, R73.reuse, R2, R0 ;  /* 0x0000000249007223 */ /* 0x040fe20000000000 */
[C---:B------:R-:W-:Y:S01]  /*8510*/  FMUL R2, R70.reuse, R5 ;  /* 0x0000000546027220 */ /* 0x040fe20000400000 */
[--C-:B------:R-:W-:Y:S01]  /*8520*/  HADD2.F32 R132, -RZ, R3.reuse.H0_H0 ;  /* 0x20000003ff847230 */ /* 0x100fe20000004100 */
[----:B------:R-:W-:Y:S01]  /*8530*/  F2FP.F16.E4M3.UNPACK_B R5, R155.H1 ;  /* 0x0000009bff05723e */ /* 0x000fe200030006ff */
[----:B------:R-:W-:Y:S02]  /*8540*/  HADD2.F32 R129, -RZ, R3.H1_H1 ;  /* 0x30000003ff817230 */ /* 0x000fe40000004100 */
[C---:B------:R-:W-:Y:S01]  /*8550*/  FFMA R2, R73.reuse, R72, R2 ;  /* 0x0000004849027223 */ /* 0x040fe20000000002 */
[--C-:B------:R-:W-:Y:S02]  /*8560*/  HADD2.F32 R72, -RZ, R4.reuse.H0_H0 ;  /* 0x20000004ff487230 */ /* 0x100fe40000004100 */
[C---:B------:R-:W-:Y:S01]  /*8570*/  FMUL R3, R70.reuse, R6 ;  /* 0x0000000646037220 */ /* 0x040fe20000400000 */
[----:B------:R-:W-:Y:S02]  /*8580*/  HADD2.F32 R131, -RZ, R4.H1_H1 ;  /* 0x30000004ff837230 */ /* 0x000fe40000004100 */
[C---:B------:R-:W-:Y:S01]  /*8590*/  FMUL R4, R70.reuse, R9 ;  /* 0x0000000946047220 */ /* 0x040fe20000400000 */
[--C-:B------:R-:W-:Y:S02]  /*85a0*/  HADD2.F32 R133, -RZ, R5.reuse.H1_H1 ;  /* 0x30000005ff857230 */ /* 0x100fe40000004100 */
[C---:B------:R-:W-:Y:S01]  /*85b0*/  FFMA R3, R73.reuse, R74, R3 ;  /* 0x0000004a49037223 */ /* 0x040fe20000000003 */
[----:B------:R-:W-:Y:S01]  /*85c0*/  FFMA R7, R73, R76, R7 ;  /* 0x0000004c49077223 */ /* 0x000fe20000000007 */
[----:B------:R-:W-:Y:S02]  /*85d0*/  HADD2.F32 R74, -RZ, R5.H0_H0 ;  /* 0x20000005ff4a7230 */ /* 0x000fe40000004100 */
[C---:B------:R-:W-:Y:S01]  /*85e0*/  FMUL R5, R70.reuse, R10 ;  /* 0x0000000a46057220 */ /* 0x040fe20000400000 */
[C---:B------:R-:W-:Y:S01]  /*85f0*/  FMUL R6, R70.reuse, R11 ;  /* 0x0000000b46067220 */ /* 0x040fe20000400000 */
[C---:B------:R-:W-:Y:S01]  /*8600*/  FMUL R11, R70.reuse, R16 ;  /* 0x00000010460b7220 */ /* 0x040fe20000400000 */
[----:B------:R-:W-:Y:S01]  /*8610*/  F2FP.SATFINITE.E4M3.F32.PACK_AB_MERGE_C R135, R7, R3, RZ ;  /* 0x000000030787723e */ /* 0x000fe200048070ff */
[C---:B------:R-:W-:Y:S01]  /*8620*/  FMUL R3, R70.reuse, R8 ;  /* 0x0000000846037220 */ /* 0x040fe20000400000 */
[C---:B------:R-:W-:Y:S01]  /*8630*/  FMUL R7, R70.reuse, R12 ;  /* 0x0000000c46077220 */ /* 0x040fe20000400000 */
[C---:B------:R-:W-:Y:S01]  /*8640*/  FMUL R8, R70.reuse, R13 ;  /* 0x0000000d46087220 */ /* 0x040fe20000400000 */
[C---:B------:R-:W-:Y:S01]  /*8650*/  FMUL R12, R70.reuse, R17 ;  /* 0x00000011460c7220 */ /* 0x040fe20000400000 */
[C---:B------:R-:W-:Y:S01]  /*8660*/  FFMA R3, R73.reuse, R78, R3 ;  /* 0x0000004e49037223 */ /* 0x040fe20000000003 */
[C---:B------:R-:W-:Y:S01]  /*8670*/  FFMA R4, R73.reuse, R75, R4 ;  /* 0x0000004b49047223 */ /* 0x040fe20000000004 */
[C---:B------:R-:W-:Y:S01]  /*8680*/  FFMA R5, R73.reuse, R80, R5 ;  /* 0x0000005049057223 */ /* 0x040fe20000000005 */
[C---:B------:R-:W-:Y:S01]  /*8690*/  FFMA R6, R73.reuse, R77, R6 ;  /* 0x0000004d49067223 */ /* 0x040fe20000000006 */
[C---:B------:R-:W-:Y:S01]  /*86a0*/  FFMA R7, R73.reuse, R82, R7 ;  /* 0x0000005249077223 */ /* 0x040fe20000000007 */
[C---:B------:R-:W-:Y:S01]  /*86b0*/  FFMA R8, R73.reuse, R79, R8 ;  /* 0x0000004f49087223 */ /* 0x040fe20000000008 */
[C---:B------:R-:W-:Y:S01]  /*86c0*/  FMUL R16, R70.reuse, R21 ;  /* 0x0000001546107220 */ /* 0x040fe20000400000 */
[----:B------:R-:W-:Y:S01]  /*86d0*/  FMUL R9, R70, R14 ;  /* 0x0000000e46097220 */ /* 0x000fe20000400000 */
[----:B------:R-:W-:Y:S01]  /*86e0*/  F2FP.SATFINITE.E4M3.F32.PACK_AB_MERGE_C R5, R6, R5, RZ ;  /* 0x000000050605723e */ /* 0x000fe200048070ff */
[C---:B------:R-:W-:Y:S01]  /*86f0*/  FMUL R10, R70.reuse, R15 ;  /* 0x0000000f460a7220 */ /* 0x040fe20000400000 */
[C---:B------:R-:W-:Y:S01]  /*8700*/  FMUL R15, R70.reuse, R20 ;  /* 0x00000014460f7220 */ /* 0x040fe20000400000 */
[C---:B------:R-:W-:Y:S01]  /*8710*/  FFMA R9, R73.reuse, R84, R9 ;  /* 0x0000005449097223 */ /* 0x040fe20000000009 */
[C---:B------:R-:W-:Y:S01]  /*8720*/  FMUL R20, R70.reuse, R25 ;  /* 0x0000001946147220 */ /* 0x040fe20000400000 */
[C---:B------:R-:W-:Y:S01]  /*8730*/  FFMA R10, R73.reuse, R81, R10 ;  /* 0x00000051490a7223 */ /* 0x040fe2000000000a */
[C---:B------:R-:W-:Y:S01]  /*8740*/  FFMA R11, R73.reuse, R86, R11 ;  /* 0x00000056490b7223 */ /* 0x040fe2000000000b */
[C---:B------:R-:W-:Y:S01]  /*8750*/  FFMA R12, R73.reuse, R83, R12 ;  /* 0x00000053490c7223 */ /* 0x040fe2000000000c */
[C---:B------:R-:W-:Y:S01]  /*8760*/  FMUL R13, R70.reuse, R18 ;  /* 0x00000012460d7220 */ /* 0x040fe20000400000 */
[----:B------:R-:W-:Y:S01]  /*8770*/  FMUL R14, R70, R19 ;  /* 0x00000013460e7220 */ /* 0x000fe20000400000 */
[----:B------:R-:W-:Y:S01]  /*8780*/  F2FP.SATFINITE.E4M3.F32.PACK_AB_MERGE_C R9, R10, R9, RZ ;  /* 0x000000090a09723e */ /* 0x000fe200048070ff */
[C---:B------:R-:W-:Y:S01]  /*8790*/  FMUL R19, R70.reuse, R24 ;  /* 0x0000001846137220 */ /* 0x040fe20000400000 */
        /* <DEDUP_REMOVED lines=17> */
[----:B------:R-:W-:Y:S01]  /*88b0*/  FMUL R27, R70, R32 ;  /* 0x00000020461b7220 */ /* 0x000fe20000400000 */
[C---:B------:R-:W-:Y:S01]  /*88c0*/  FFMA R21, R73.reuse, R96, R21 ;  /* 0x0000006049157223 */ /* 0x040fe20000000015 */
[C---:B------:R-:W-:Y:S01]  /*88d0*/  FFMA R22, R73.reuse, R93, R22 ;  /* 0x0000005d49167223 */ /* 0x040fe20000000016 */
[----:B------:R-:W-:Y:S01]  /*88e0*/  F2FP.SATFINITE.E4M3.F32.PACK_AB_MERGE_C R16, R16, R15, R17 ;  /* 0x0000000f1010723e */ /* 0x000fe20004807011 */
[C---:B------:R-:W-:Y:S01]  /*88f0*/  FFMA R23, R73.reuse, R98, R23 ;  /* 0x0000006249177223 */ /* 0x040fe20000000017 */
[C---:B------:R-:W-:Y:S01]  /*8900*/  FFMA R24, R73.reuse, R95, R24 ;  /* 0x0000005f49187223 */ /* 0x040fe20000000018 */
[----:B------:R-:W-:Y:S01]  /*8910*/  FMUL R32, R70, R37 ;  /* 0x0000002546207220 */ /* 0x000fe20000400000 */
[----:B------:R-:W-:Y:S01]  /*8920*/  F2FP.SATFINITE.E4M3.F32.PACK_AB_MERGE_C R21, R22, R21, RZ ;  /* 0x000000151615723e */ /* 0x000fe200048070ff */
[C---:B------:R-:W-:Y:S01]  /*8930*/  FMUL R25, R70.reuse, R30 ;  /* 0x0000001e46197220 */ /* 0x040fe20000400000 */
[C---:B------:R-:W-:Y:S01]  /*8940*/  FMUL R26, R70.reuse, R31 ;  /* 0x0000001f461a7220 */ /* 0x040fe20000400000 */
[----:B------:R-:W-:Y:S01]  /*8950*/  FMUL R31, R70, R36 ;  /* 0x00000024461f7220 */ /* 0x000fe20000400000 */
[----:B------:R-:W-:Y:S01]  /*8960*/  F2FP.SATFINITE.E4M3.F32.PACK_AB_MERGE_C R17, R20, R19, R21 ;  /* 0x000000131411723e */ /* 0x000fe20004807015 */
        /* <DEDUP_REMOVED lines=8> */
[----:B------:R-:W-:Y:S01]  /*89f0*/  FMUL R35, R70, R40 ;  /* 0x0000002846237220 */ /* 0x000fe20000400000 */
[C---:B------:R-:W-:Y:S01]  /*8a00*/  FFMA R29, R73.reuse, R104, R29 ;  /* 0x00000068491d7223 */ /* 0x040fe2000000001d */
[----:B------:R-:W-:Y:S01]  /*8a10*/  F2FP.SATFINITE.E4M3.F32.PACK_AB_MERGE_C R18, R24, R23, R18 ;  /* 0x000000171812723e */ /* 0x000fe20004807012 */
        /* <DEDUP_REMOVED lines=22> */
[C---:B------:R-:W-:Y:S01]  /*8b80*/  FMUL R41, R70.reuse, R46 ;  /* 0x0000002e46297220 */ /* 0x040fe20000400000 */
[C---:B------:R-:W-:Y:S01]  /*8b90*/  FMUL R42, R70.reuse, R47 ;  /* 0x0000002f462a7220 */ /* 0x040fe20000400000 */
        /* <DEDUP_REMOVED lines=8> */
[C---:B------:R-:W-:Y:S01]  /*8c20*/  FMUL R47, R70.reuse, R52 ;  /* 0x00000034462f7220 */ /* 0x040fe20000400000 */
        /* <DEDUP_REMOVED lines=10> */
[C---:B------:R-:W-:Y:S01]  /*8cd0*/  FFMA R45, R73.reuse, R120, R45 ;  /* 0x00000078492d7223 */ /* 0x040fe2000000002d */
[C---:B------:R-:W-:Y:S01]  /*8ce0*/  FMUL R59, R70.reuse, R64 ;  /* 0x00000040463b7220 */ /* 0x040fe20000400000 */
[C---:B------:R-:W-:Y:S01]  /*8cf0*/  FMUL R60, R70.reuse, R65 ;  /* 0x00000041463c7220 */ /* 0x040fe20000400000 */
[C---:B------:R-:W-:Y:S01]  /*8d00*/  FMUL R61, R70.reuse, R66 ;  /* 0x00000042463d7220 */ /* 0x040fe20000400000 */
[----:B------:R-:W-:Y:S01]  /*8d10*/  FMUL R62, R70, R67 ;  /* 0x00000043463e7220 */ /* 0x000fe20000400000 */
[C---:B------:R-:W-:Y:S01]  /*8d20*/  FFMA R46, R73.reuse, R117, R46 ;  /* 0x00000075492e7223 */ /* 0x040fe2000000002e */
[----:B------:R-:W-:Y:S01]  /*8d30*/  F2FP.SATFINITE.E4M3.F32.PACK_AB_MERGE_C R64, R2, R0, R135 ;  /* 0x000000000240723e */ /* 0x000fe20004807087 */
[C---:B------:R-:W-:Y:S01]  /*8d40*/  FFMA R47, R73.reuse, R122, R47 ;  /* 0x0000007a492f7223 */ /* 0x040fe2000000002f */
[----:B------:R-:W-:Y:S01]  /*8d50*/  F2FP.SATFINITE.E4M3.F32.PACK_AB_MERGE_C R65, R4, R3, R5 ;  /* 0x000000030441723e */ /* 0x000fe20004807005 */
[C---:B------:R-:W-:Y:S01]  /*8d60*/  FFMA R48, R73.reuse, R119, R48 ;  /* 0x0000007749307223 */ /* 0x040fe20000000030 */
[----:B------:R-:W-:Y:S01]  /*8d70*/  F2FP.SATFINITE.E4M3.F32.PACK_AB_MERGE_C R66, R8, R7, R9 ;  /* 0x000000070842723e */ /* 0x000fe20004807009 */
[C---:B------:R-:W-:Y:S01]  /*8d80*/  FFMA R49, R73.reuse, R124, R49 ;  /* 0x0000007c49317223 */ /* 0x040fe20000000031 */
[----:B------:R-:W-:Y:S01]  /*8d90*/  F2FP.SATFINITE.E4M3.F32.PACK_AB_MERGE_C R67, R12, R11, R13 ;  /* 0x0000000b0c43723e */ /* 0x000fe2000480700d */
[----:B------:R-:W-:Y:S01]  /*8da0*/  FMUL R53, R70, R58 ;  /* 0x0000003a46357220 */ /* 0x000fe20000400000 */
[C---:B------:R-:W-:Y:S01]  /*8db0*/  FFMA R50, R73.reuse, R121, R50 ;  /* 0x0000007949327223 */ /* 0x040fe20000000032 */
[C---:B------:R-:W-:Y:S01]  /*8dc0*/  FFMA R51, R73.reuse, R126, R51 ;  /* 0x0000007e49337223 */ /* 0x040fe20000000033 */
[C---:B------:R-:W-:Y:S01]  /*8dd0*/  FFMA R52, R73.reuse, R123, R52 ;  /* 0x0000007b49347223 */ /* 0x040fe20000000034 */
[----:B------:R1:W-:Y:S01]  /*8de0*/  STS.128 [R137+UR44+0xa200], R64 ;  /* 0x00a2004089007988 */ /* 0x0003e20008000c2c */
[C---:B------:R-:W-:Y:S01]  /*8df0*/  FFMA R53, R73.reuse, R128, R53 ;  /* 0x0000008049357223 */ /* 0x040fe20000000035 */
[----:B------:R-:W-:Y:S01]  /*8e00*/  F2FP.SATFINITE.E4M3.F32.PACK_AB_MERGE_C R37, R38, R37, RZ ;  /* 0x000000252625723e */ /* 0x000fe200048070ff */
[C---:B------:R-:W-:Y:S01]  /*8e10*/  FFMA R54, R73.reuse, R125, R54 ;  /* 0x0000007d49367223 */ /* 0x040fe20000000036 */
[----:B------:R-:W-:Y:S01]  /*8e20*/  FMUL R58, R70, R63 ;  /* 0x0000003f463a7220 */ /* 0x000fe20000400000 */
[C---:B------:R-:W-:Y:S01]  /*8e30*/  FFMA R55, R73.reuse, R130, R55 ;  /* 0x0000008249377223 */ /* 0x040fe20000000037 */
[C---:B------:R-:W-:Y:S01]  /*8e40*/  FFMA R56, R73.reuse, R127, R56 ;  /* 0x0000007f49387223 */ /* 0x040fe20000000038 */
[C---:B------:R-:W-:Y:S01]  /*8e50*/  FFMA R57, R73.reuse, R132, R57 ;  /* 0x0000008449397223 */ /* 0x040fe20000000039 */
[----:B------:R1:W-:Y:S01]  /*8e60*/  STS.128 [R179+0xa010], R16 ;  /* 0x00a01010b3007388 */ /* 0x0003e20000000c00 */
[----:B------:R-:W-:Y:S01]  /*8e70*/  F2FP.SATFINITE.E4M3.F32.PACK_AB_MERGE_C R33, R36, R35, R37 ;  /* 0x000000232421723e */ /* 0x000fe20004807025 */
[C---:B------:R-:W-:Y:S01]  /*8e80*/  FFMA R58, R73.reuse, R129, R58 ;  /* 0x00000081493a7223 */ /* 0x040fe2000000003a */
[----:B------:R-:W-:Y:S01]  /*8e90*/  F2FP.SATFINITE.E4M3.F32.PACK_AB_MERGE_C R34, R42, R41, RZ ;  /* 0x000000292a22723e */ /* 0x000fe200048070ff */
[C---:B------:R-:W-:Y:S01]  /*8ea0*/  FFMA R59, R73.reuse, R72, R59 ;  /* 0x00000048493b7223 */ /* 0x040fe2000000003b */
[----:B------:R-:W-:Y:S01]  /*8eb0*/  F2FP.SATFINITE.E4M3.F32.PACK_AB_MERGE_C R35, R46, R45, RZ ;  /* 0x0000002d2e23723e */ /* 0x000fe200048070ff */
        /* <DEDUP_REMOVED lines=25> */
[----:B------:R-:W-:Y:S02]  /*9050*/  UIADD3 UR4, UP0, UPT, UR62, 0x680, URZ ;  /* 0x000006803e047890 */ /* 0x000fe4000ff1e0ff */
[----:B------:R-:W-:Y:S02]  /*9060*/  UIADD3 UR9, UPT, UPT, UR49, 0x40, URZ ;  /* 0x0000004031097890 */ /* 0x000fe4000fffe0ff */
[----:B------:R-:W-:Y:S02]  /*9070*/  UIADD3 UR8, UPT, UPT, UR44, 0xa200, URZ ;  /* 0x0000a2002c087890 */ /* 0x000fe4000fffe0ff */
[----:B------:R-:W-:Y:S01]  /*9080*/  UIADD3.X UR5, UPT, UPT, URZ, UR63, URZ, UP0, !UPT ;  /* 0x0000003fff057290 */ /* 0x000fe200087fe4ff */
[----:B------:R-:W-:Y:S01]  /*9090*/  UMOV UR10, UR50 ;  /* 0x00000032000a7c82 */ /* 0x000fe20008000000 */
[----:B------:R-:W-:Y:S07]  /*90a0*/  UMOV UR11, UR36 ;  /* 0x00000024000b7c82 */ /* 0x000fee0008000000 */
[----:B------:R2:W-:Y:S01]  /*90b0*/  UTMASTG.3D [UR8], [UR4] ;  /* 0x00000008040073b5 */ /* 0x0005e20008010000 */
[----:B------:R0:W-:Y:S01]  /*90c0*/  UTMACMDFLUSH ;  /* 0x00000000000079b7 */ /* 0x0001e20000000000 */
[----:B--2---:R-:W-:Y:S04]  /*90d0*/  DEPBAR.LE SB0, 0x1 ;  /* 0x000080400000791a */ /* 0x004fe80000000000 */
.L_x_126:
[----:B------:R-:W-:Y:S05]  /*90e0*/  BSYNC.RECONVERGENT B0 ;  /* 0x0000000000007941 */ /* 0x000fea0003800200 */
.L_x_125:
        /* <DEDUP_REMOVED lines=16> */
.L_x_130:
[----:B------:R-:W-:Y:S05]  /*91f0*/  BSYNC B0 ;  /* 0x0000000000007941 */ /* 0x000fea0003800000 */
.L_x_129:
        /* <DEDUP_REMOVED lines=20> */
.L_x_128:
[----:B------:R-:W-:Y:S05]  /*9340*/  BSYNC B1 ;  /* 0x0000000000017941 */ /* 0x000fea0003800000 */
.L_x_127:
        /* <DEDUP_REMOVED lines=22> */
.L_x_133:
[----:B------:R-:W-:Y:S05]  /*94b0*/  BSYNC.RECONVERGENT B6 ;  /* 0x0000000000067941 */ /* 0x000fea0003800200 */
.L_x_132:
        /* <DEDUP_REMOVED lines=276> */
[----:B------:R-:W-:Y:S02]  /*a600*/  UIADD3 UR4, UPT, UPT, UR44, 0x8200, URZ ;  /* 0x000082002c047890 */ /* 0x000fe4000fffe0ff */
[----:B------:R-:W-:Y:S01]  /*a610*/  UIADD3 UR9, UPT, UPT, UR49, 0x80, URZ ;  /* 0x0000008031097890 */ /* 0x000fe2000fffe0ff */
[----:B------:R-:W-:Y:S01]  /*a620*/  UMOV UR10, UR50 ;  /* 0x00000032000a7c82 */ /* 0x000fe20008000000 */
[----:B------:R-:W-:Y:S02]  /*a630*/  UMOV UR11, UR36 ;  /* 0x00000024000b7c82 */ /* 0x000fe40008000000 */
        /* <DEDUP_REMOVED lines=8> */
.L_x_135:
[----:B------:R-:W-:Y:S05]  /*a6c0*/  BSYNC.RECONVERGENT B0 ;  /* 0x0000000000007941 */ /* 0x000fea0003800200 */
.L_x_134:
        /* <DEDUP_REMOVED lines=16> */
.L_x_139:
[----:B------:R-:W-:Y:S05]  /*a7d0*/  BSYNC B0 ;  /* 0x0000000000007941 */ /* 0x000fea0003800000 */
.L_x_138:
        /* <DEDUP_REMOVED lines=20> */
.L_x_137:
[----:B------:R-:W-:Y:S05]  /*a920*/  BSYNC B1 ;  /* 0x0000000000017941 */ /* 0x000fea0003800000 */
.L_x_136:
[----:B------:R-:W-:Y:S05]  /*a930*/  VIADD R0, R71, 0xc0 ;  /* 0x000000c047007836 */ /* 0x000fea0000000000 */
        /* <DEDUP_REMOVED lines=20> */
.L_x_141:
[----:B------:R-:W-:Y:S01]  /*aa80*/  ISETP.NE.AND P0, PT, R178, RZ, PT ;  /* 0x000000ffb200720c */ /* 0x000fe20003f05270 */
[----:B------:R-:W-:Y:S05]  /*aa90*/  WARPSYNC.ALL ;  /* 0x0000000000007948 */ /* 0x000fea0003800000 */
[----:B------:R-:W-:Y:S01]  /*aaa0*/  R2UR UR4, R71 ;  /* 0x00000000470472ca */ /* 0x000fe200000e0000 */
[----:B------:R-:W-:Y:S01]  /*aab0*/  BSSY.RECONVERGENT B0, `(.L_x_142) ;  /* 0x000011c000007945 */ /* 0x000fe20003800200 */
[----:B------:R-:W-:Y:S02]  /*aac0*/  F2FP.F16.E4M3.UNPACK_B R11, R141 ;  /* 0x0000008dff0b723e */ /* 0x000fe400020006ff */
[----:B------:R-:W-:Y:S02]  /*aad0*/  F2FP.F16.E4M3.UNPACK_B R10, R142 ;  /* 0x0000008eff0a723e */ /* 0x000fe400020006ff */
[----:B------:R-:W-:Y:S01]  /*aae0*/  F2FP.F16.E4M3.UNPACK_B R9, R143 ;  /* 0x0000008fff09723e */ /* 0x000fe200020006ff */
[--C-:B------:R-:W-:Y:S01]  /*aaf0*/  HADD2.F32 R74, -RZ, R11.reuse.H0_H0 ;  /* 0x2000000bff4a7230 */ /* 0x100fe20000004100 */
[----:B------:R-:W-:Y:S01]  /*ab00*/  F2FP.F16.E4M3.UNPACK_B R8, R144 ;  /* 0x00000090ff08723e */ /* 0x000fe200020006ff */
[----:B------:R-:W-:Y:S01]  /*ab10*/  HADD2.F32 R76, -RZ, R11.H1_H1 ;  /* 0x3000000bff4c7230 */ /* 0x000fe20000004100 */
[----:B------:R-:W-:Y:S01]  /*ab20*/  F2FP.F16.E4M3.UNPACK_B R7, R145 ;  /* 0x00000091ff07723e */ /* 0x000fe200020006ff */
[--C-:B------:R-:W-:Y:S01]  /*ab30*/  HADD2.F32 R77, -RZ, R10.reuse.H0_H0 ;  /* 0x2000000aff4d7230 */ /* 0x100fe20000004100 */
[----:B------:R-:W-:Y:S01]  /*ab40*/  F2FP.F16.E4M3.UNPACK_B R6, R146 ;  /* 0x00000092ff06723e */ /* 0x000fe200020006ff */
[----:B------:R-:W-:Y:S01]  /*ab50*/  HADD2.F32 R80, -RZ, R10.H1_H1 ;  /* 0x3000000aff507230 */ /* 0x000fe20000004100 */
[----:B------:R-:W-:Y:S01]  /*ab60*/  F2FP.F16.E4M3.UNPACK_B R5, R147 ;  /* 0x00000093ff05723e */ /* 0x000fe200020006ff */
[--C-:B------:R-:W-:Y:S01]  /*ab70*/  HADD2.F32 R81, -RZ, R9.reuse.H0_H0 ;  /* 0x20000009ff517230 */ /* 0x100fe20000004100 */
[----:B-1----:R-:W-:Y:S01]  /*ab80*/  F2FP.F16.E4M3.UNPACK_B R4, R148 ;  /* 0x00000094ff04723e */ /* 0x002fe200020006ff */
[----:B------:R-:W-:Y:S01]  /*ab90*/  HADD2.F32 R83, -RZ, R9.H1_H1 ;  /* 0x30000009ff537230 */ /* 0x000fe20000004100 */
[-C--:B------:R-:W-:Y:S01]  /*aba0*/  F2FP.F16.E4M3.UNPACK_B R2, R140.reuse ;  /* 0x0000008cff02723e */ /* 0x080fe200020006ff */
[--C-:B------:R-:W-:Y:S01]  /*abb0*/  HADD2.F32 R86, -RZ, R8.reuse.H0_H0 ;  /* 0x20000008ff567230 */ /* 0x100fe20000004100 */
[----:B------:R-:W-:Y:S01]  /*abc0*/  F2FP.F16.E4M3.UNPACK_B R140, R140.H1 ;  /* 0x0000008cff8c723e */ /* 0x000fe200030006ff */
[----:B------:R-:W-:Y:S01]  /*abd0*/  HADD2.F32 R87, -RZ, R8.H1_H1 ;  /* 0x30000008ff577230 */ /* 0x000fe20000004100 */
[----:B------:R-:W-:Y:S01]  /*abe0*/  F2FP.F16.E4M3.UNPACK_B R141, R141.H1 ;  /* 0x0000008dff8d723e */ /* 0x000fe200030006ff */
[--C-:B------:R-:W-:Y:S01]  /*abf0*/  HADD2.F32 R90, -RZ, R7.reuse.H0_H0 ;  /* 0x20000007ff5a7230 */ /* 0x100fe20000004100 */
[----:B------:R-:W-:Y:S01]  /*ac00*/  F2FP.F16.E4M3.UNPACK_B R142, R142.H1 ;  /* 0x0000008eff8e723e */ /* 0x000fe200030006ff */
[----:B------:R-:W-:Y:S01]  /*ac10*/  HADD2.F32 R91, -RZ, R7.H1_H1 ;  /* 0x30000007ff5b7230 */ /* 0x000fe20000004100 */
[----:B------:R-:W-:Y:S01]  /*ac20*/  F2FP.F16.E4M3.UNPACK_B R143, R143.H1 ;  /* 0x0000008fff8f723e */ /* 0x000fe200030006ff */
[--C-:B------:R-:W-:Y:S01]  /*ac30*/  HADD2.F32 R94, -RZ, R6.reuse.H0_H0 ;  /* 0x20000006ff5e7230 */ /* 0x100fe20000004100 */
[----:B------:R-:W-:Y:S01]  /*ac40*/  IADD3 R165, PT, PT, R165, 0xd0, RZ ;  /* 0x000000d0a5a57810 */ /* 0x000fe20007ffe0ff */
[----:B------:R-:W-:Y:S01]  /*ac50*/  HADD2.F32 R95, -RZ, R6.H1_H1 ;  /* 0x30000006ff5f7230 */ /* 0x000fe20000004100 */
[----:B------:R-:W-:Y:S01]  /*ac60*/  F2FP.F16.E4M3.UNPACK_B R107, R149 ;  /* 0x00000095ff6b723e */ /* 0x000fe200020006ff */
[--C-:B------:R-:W-:Y:S01]  /*ac70*/  HADD2.F32 R98, -RZ, R5.reuse.H0_H0 ;  /* 0x20000005ff627230 */ /* 0x100fe20000004100 */
[----:B------:R-:W-:Y:S01]  /*ac80*/  LOP3.LUT R165, R165, 0xfefffff8, RZ, 0xc0, !PT ;  /* 0xfefffff8a5a57812 */ /* 0x000fe200078ec0ff */
[----:B------:R-:W-:Y:S01]  /*ac90*/  HADD2.F32 R99, -RZ, R5.H1_H1 ;  /* 0x30000005ff637230 */ /* 0x000fe20000004100 */
[----:B------:R-:W-:Y:S01]  /*aca0*/  F2FP.F16.E4M3.UNPACK_B R111, R150 ;  /* 0x00000096ff6f723e */ /* 0x000fe200020006ff */
[--C-:B------:R-:W-:Y:S01]  /*acb0*/  HADD2.F32 R102, -RZ, R4.reuse.H0_H0 ;  /* 0x20000004ff667230 */ /* 0x100fe20000004100 */
[----:B------:R-:W-:Y:S01]  /*acc0*/  F2FP.F16.E4M3.UNPACK_B R115, R151 ;  /* 0x00000097ff73723e */ /* 0x000fe200020006ff */
[----:B------:R-:W-:Y:S01]  /*acd0*/  HADD2.F32 R103, -RZ, R4.H1_H1 ;  /* 0x30000004ff677230 */ /* 0x000fe20000004100 */
[----:B------:R-:W-:Y:S01]  /*ace0*/  F2FP.F16.E4M3.UNPACK_B R119, R152 ;  /* 0x00000098ff77723e */ /* 0x000fe200020006ff */
[----:B------:R-:W1:Y:S01]  /*acf0*/  LDTM.x64 R4, tmem[UR4+0xc0] ;  /* 0x0000c004000479ee */ /* 0x000e620008340000 */
[--C-:B------:R-:W-:Y:S01]  /*ad00*/  HADD2.F32 R0, -RZ, R2.reuse.H0_H0 ;  /* 0x20000002ff007230 */ /* 0x100fe20000004100 */
[----:B------:R-:W-:Y:S01]  /*ad10*/  NOP ;  /* 0x0000000000007918 */ /* 0x000fe20000000000 */
[----:B-1----:R1:W-:Y:S01]  /*ad20*/  SYNCS.ARRIVE.TRANS64.RED.A1T0 RZ, [R165+URZ], RZ ;  /* 0x000000ffa5ff79a7 */ /* 0x0023e200081004ff */
[----:B------:R-:W-:Y:S01]  /*ad30*/  HADD2.F32 R2, -RZ, R2.H1_H1 ;  /* 0x30000002ff027230 */ /* 0x000fe20000004100 */
[----:B------:R-:W-:Y:S01]  /*ad40*/  F2FP.F16.E4M3.UNPACK_B R123, R153 ;  /* 0x00000099ff7b723e */ /* 0x000fe200020006ff */
[----:B------:R-:W-:Y:S01]  /*ad50*/  HADD2.F32 R78, -RZ, R141.H1_H1 ;  /* 0x3000008dff4e7230 */ /* 0x000fe20000004100 */
[----:B------:R-:W-:Y:S01]  /*ad60*/  F2FP.F16.E4M3.UNPACK_B R127, R154 ;  /* 0x0000009aff7f723e */ /* 0x000fe200020006ff */
[--C-:B------:R-:W-:Y:S01]  /*ad70*/  HADD2.F32 R106, -RZ, R107.reuse.H0_H0 ;  /* 0x2000006bff6a7230 */ /* 0x100fe20000004100 */
[----:B------:R-:W-:Y:S01]  /*ad80*/  F2FP.F16.E4M3.UNPACK_B R130, R155 ;  /* 0x0000009bff82723e */ /* 0x000fe200020006ff */
[----:B------:R-:W-:Y:S01]  /*ad90*/  HADD2.F32 R107, -RZ, R107.H1_H1 ;  /* 0x3000006bff6b7230 */ /* 0x000fe20000004100 */
[----:B------:R-:W-:Y:S01]  /*ada0*/  F2FP.F16.E4M3.UNPACK_B R144, R144.H1 ;  /* 0x00000090ff90723e */ /* 0x000fe200030006ff */
        /* <DEDUP_REMOVED lines=12> */
[C---:B------:R-:W-:Y:S01]  /*ae70*/  FMUL R4, R70.reuse, R4 ;  /* 0x0000000446047220 */ /* 0x040fe20000400000 */
[C---:B------:R-:W-:Y:S01]  /*ae80*/  FMUL R5, R70.reuse, R5 ;  /* 0x0000000546057220 */ /* 0x040fe20000400000 */
[--C-:B------:R-:W-:Y:S02]  /*ae90*/  HADD2.F32 R3, -RZ, R140.reuse.H0_H0 ;  /* 0x2000008cff037230 */ /* 0x100fe40000004100 */
        /* <DEDUP_REMOVED lines=9> */
[----:B------:R-:W-:Y:S02]  /*af30*/  HADD2.F32 R122, -RZ, R123.H0_H0 ;  /* 0x2000007bff7a7230 */ /* 0x000fe40000004100 */
[C---:B------:R-:W-:Y:S01]  /*af40*/  FMUL R6, R70.reuse, R6 ;  /* 0x0000000646067220 */ /* 0x040fe20000400000 */
[----:B------:R-:W-:Y:S02]  /*af50*/  HADD2.F32 R72, -RZ, R140.H1_H1 ;  /* 0x3000008cff487230 */ /* 0x000fe40000004100 */
[C---:B------:R-:W-:Y:S01]  /*af60*/  FMUL R7, R70.reuse, R7 ;  /* 0x0000000746077220 */ /* 0x040fe20000400000 */
[----:B------:R-:W-:Y:S02]  /*af70*/  HADD2.F32 R75, -RZ, R141.H0_H0 ;  /* 0x2000008dff4b7230 */ /* 0x000fe40000004100 */
[C---:B------:R-:W-:Y:S01]  /*af80*/  FFMA R6, R73.reuse, R3, R6 ;  /* 0x0000000349067223 */ /* 0x040fe20000000006 */
[----:B------:R-:W-:Y:S02]  /*af90*/  HADD2.F32 R123, -RZ, R123.H1_H1 ;  /* 0x3000007bff7b7230 */ /* 0x000fe40000004100 */
[C---:B------:R-:W-:Y:S01]  /*afa0*/  FFMA R7, R73.reuse, R72, R7 ;  /* 0x0000004849077223 */ /* 0x040fe20000000007 */
[C---:B------:R-:W-:Y:S01]  /*afb0*/  FFMA R8, R73.reuse, R74, R8 ;  /* 0x0000004a49087223 */ /* 0x040fe20000000008 */
[----:B------:R-:W-:Y:S01]  /*afc0*/  FFMA R9, R73, R76, R9 ;  /* 0x0000004c49097223 */ /* 0x000fe20000000009 */
[--C-:B------:R-:W-:Y:S02]  /*afd0*/  HADD2.F32 R126, -RZ, R127.reuse.H0_H0 ;  /* 0x2000007fff7e7230 */ /* 0x100fe40000004100 */
[C---:B------:R-:W-:Y:S01]  /*afe0*/  FMUL R10, R70.reuse, R10 ;  /* 0x0000000a460a7220 */ /* 0x040fe20000400000 */
[----:B------:R-:W-:Y:S01]  /*aff0*/  F2FP.SATFINITE.E4M3.F32.PACK_AB_MERGE_C R76, R7, R6, RZ ;  /* 0x00000006074c723e */ /* 0x000fe200048070ff */
[C---:B------:R-:W-:Y:S01]  /*b000*/  FMUL R7, R70.reuse, R20 ;  /* 0x0000001446077220 */ /* 0x040fe20000400000 */
[----:B------:R-:W-:Y:S02]  /*b010*/  HADD2.F32 R127, -RZ, R127.H1_H1 ;  /* 0x3000007fff7f7230 */ /* 0x000fe40000004100 */
[C---:B------:R-:W-:Y:S01]  /*b020*/  FFMA R10, R73.reuse, R75, R10 ;  /* 0x0000004b490a7223 */ /* 0x040fe2000000000a */
[----:B------:R-:W-:Y:S02]  /*b030*/  HADD2.F32 R72, -RZ, R130.H0_H0 ;  /* 0x20000082ff487230 */ /* 0x000fe40000004100 */
[C---:B------:R-:W-:Y:S01]  /*b040*/  FMUL R11, R70.reuse, R11 ;  /* 0x0000000b460b7220 */ /* 0x040fe20000400000 */
[--C-:B------:R-:W-:Y:S02]  /*b050*/  HADD2.F32 R79, -RZ, R142.reuse.H0_H0 ;  /* 0x2000008eff4f7230 */ /* 0x100fe40000004100 */
[C---:B------:R-:W-:Y:S01]  /*b060*/  FMUL R14, R70.reuse, R14 ;  /* 0x0000000e460e7220 */ /* 0x040fe20000400000 */
[----:B------:R-:W-:Y:S02]  /*b070*/  HADD2.F32 R82, -RZ, R142.H1_H1 ;  /* 0x3000008eff527230 */ /* 0x000fe40000004100 */
[C---:B------:R-:W-:Y:S01]  /*b080*/  FFMA R11, R73.reuse, R78, R11 ;  /* 0x0000004e490b7223 */ /* 0x040fe2000000000b */
[C---:B------:R-:W-:Y:S01]  /*b090*/  FFMA R12, R73.reuse, R77, R12 ;  /* 0x0000004d490c7223 */ /* 0x040fe2000000000c */
[C---:B------:R-:W-:Y:S01]  /*b0a0*/  FFMA R13, R73.reuse, R80, R13 ;  /* 0x00000050490d7223 */ /* 0x040fe2000000000d */
[----:B------:R-:W-:Y:S01]  /*b0b0*/  FFMA R14, R73, R79, R14 ;  /* 0x0000004f490e7223 */ /* 0x000fe2000000000e */
[----:B------:R-:W-:Y:S01]  /*b0c0*/  HADD2.F32 R75, -RZ, R130.H1_H1 ;  /* 0x30000082ff4b7230 */ /* 0x000fe20000004100 */
[----:B------:R-:W-:Y:S01]  /*b0d0*/  F2FP.SATFINITE.E4M3.F32.PACK_AB_MERGE_C R78, R11, R10, RZ ;  /* 0x0000000a0b4e723e */ /* 0x000fe200048070ff */
[C---:B------:R-:W-:Y:S01]  /*b0e0*/  FMUL R10, R70.reuse, R21 ;  /* 0x00000015460a7220 */ /* 0x040fe20000400000 */
[C---:B------:R-:W-:Y:S01]  /*b0f0*/  FMUL R21, R70.reuse, R28 ;  /* 0x0000001c46157220 */ /* 0x040fe20000400000 */
        /* <DEDUP_REMOVED lines=8> */
[C---:B------:R-:W-:Y:S01]  /*b180*/  FMUL R18, R70.reuse, R25 ;  /* 0x0000001946127220 */ /* 0x040fe20000400000 */
[----:B------:R-:W-:Y:S01]  /*b190*/  F2FP.SATFINITE.E4M3.F32.PACK_AB_MERGE_C R14, R15, R14, RZ ;  /* 0x0000000e0f0e723e */ /* 0x000fe200048070ff */
        /* <DEDUP_REMOVED lines=8> */
[C---:B------:R-:W-:Y:S01]  /*b220*/  FFMA R11, R73.reuse, R88, R11 ;  /* 0x00000058490b7223 */ /* 0x040fe2000000000b */
[----:B------:R-:W-:Y:S01]  /*b230*/  FMUL R22, R70, R29 ;  /* 0x0000001d46167220 */ /* 0x000fe20000400000 */
        /* <DEDUP_REMOVED lines=13> */
[----:B------:R-:W-:Y:S01]  /*b310*/  FMUL R20, R70, R27 ;  /* 0x0000001b46147220 */ /* 0x000fe20000400000 */
[--C-:B------:R-:W-:Y:S01]  /*b320*/  HADD2.F32 R96, -RZ, R146.reuse.H0_H0 ;  /* 0x20000092ff607230 */ /* 0x100fe20000004100 */
[----:B------:R-:W-:Y:S01]  /*b330*/  F2FP.SATFINITE.E4M3.F32.PACK_AB_MERGE_C R16, R10, R7, R16 ;  /* 0x000000070a10723e */ /* 0x000fe20004807010 */
[----:B------:R-:W-:Y:S02]  /*b340*/  HADD2.F32 R97, -RZ, R146.H1_H1 ;  /* 0x30000092ff617230 */ /* 0x000fe40000004100 */
        /* <DEDUP_REMOVED lines=28> */
[----:B------:R-:W-:Y:S01]  /*b510*/  F2FP.F16.E4M3.UNPACK_B R151, R151.H1 ;  /* 0x00000097ff97723e */ /* 0x000fe200030006ff */
[----:B------:R-:W-:Y:S01]  /*b520*/  FMUL R38, R70, R45 ;  /* 0x0000002d46267220 */ /* 0x000fe20000400000 */
[----:B------:R-:W-:Y:S01]  /*b530*/  F2FP.SATFINITE.E4M3.F32.PACK_AB_MERGE_C R19, R28, R27, RZ ;  /* 0x0000001b1c13723e */ /* 0x000fe200048070ff */
[----:B------:R-:W-:Y:S01]  /*b540*/  FFMA R31, R73, R104, R31 ;  /* 0x00000068491f7223 */ /* 0x000fe2000000001f */
[C---:B------:R-:W-:Y:S01]  /*b550*/  FMUL R45, R70.reuse, R52 ;  /* 0x00000034462d7220 */ /* 0x040fe20000400000 */
[C---:B------:R-:W-:Y:S01]  /*b560*/  FMUL R52, R70.reuse, R59 ;  /* 0x0000003b46347220 */ /* 0x040fe20000400000 */
[----:B------:R-:W-:Y:S01]  /*b570*/  F2FP.F16.E4M3.UNPACK_B R152, R152.H1 ;  /* 0x00000098ff98723e */ /* 0x000fe200030006ff */
[C---:B------:R-:W-:Y:S01]  /*b580*/  FMUL R59, R70.reuse, R66 ;  /* 0x00000042463b7220 */ /* 0x040fe20000400000 */
[----:B------:R-:W-:Y:S01]  /*b590*/  F2FP.SATFINITE.E4M3.F32.PACK_AB_MERGE_C R66, R13, R12, R14 ;  /* 0x0000000c0d42723e */ /* 0x000fe2000480700e */
        /* <DEDUP_REMOVED lines=11> */
[C---:B------:R-:W-:Y:S01]  /*b650*/  FFMA R35, R73.reuse, R108, R35 ;  /* 0x0000006c49237223 */ /* 0x040fe20000000023 */
[C---:B------:R-:W-:Y:S01]  /*b660*/  FMUL R36, R70.reuse, R43 ;  /* 0x0000002b46247220 */ /* 0x040fe20000400000 */
[--C-:B------:R-:W-:Y:S02]  /*b670*/  HADD2.F32 R112, -RZ, R150.reuse.H0_H0 ;  /* 0x20000096ff707230 */ /* 0x100fe40000004100 */
[C---:B------:R-:W-:Y:S01]  /*b680*/  FMUL R39, R70.reuse, R46 ;  /* 0x0000002e46277220 */ /* 0x040fe20000400000 */
        /* <DEDUP_REMOVED lines=13> */
[C---:B------:R-:W-:Y:S01]  /*b760*/  FMUL R46, R70.reuse, R53 ;  /* 0x00000035462e7220 */ /* 0x040fe20000400000 */
[--C-:B------:R-:W-:Y:S02]  /*b770*/  HADD2.F32 R120, -RZ, R152.reuse.H0_H0 ;  /* 0x20000098ff787230 */ /* 0x100fe40000004100 */
[C---:B------:R-:W-:Y:S01]  /*b780*/  FMUL R50, R70.reuse, R57 ;  /* 0x0000003946327220 */ /* 0x040fe20000400000 */
[C---:B------:R-:W-:Y:S01]  /*b790*/  FMUL R51, R70.reuse, R58 ;  /* 0x0000003a46337220 */ /* 0x040fe20000400000 */
[C---:B------:R-:W-:Y:S01]  /*b7a0*/  FMUL R53, R70.reuse, R60 ;  /* 0x0000003c46357220 */ /* 0x040fe20000400000 */
[C---:B------:R-:W-:Y:S01]  /*b7b0*/  FFMA R43, R73.reuse, R116, R43 ;  /* 0x00000074492b7223 */ /* 0x040fe2000000002b */
[----:B------:R-:W-:Y:S02]  /*b7c0*/  HADD2.F32 R121, -RZ, R152.H1_H1 ;  /* 0x30000098ff797230 */ /* 0x000fe40000004100 */
[C---:B------:R-:W-:Y:S01]  /*b7d0*/  FMUL R47, R70.reuse, R54 ;  /* 0x00000036462f7220 */ /* 0x040fe20000400000 */
[C---:B------:R-:W-:Y:S01]  /*b7e0*/  FMUL R57, R70.reuse, R64 ;  /* 0x0000004046397220 */ /* 0x040fe20000400000 */
[C---:B------:R-:W-:Y:S01]  /*b7f0*/  FMUL R58, R70.reuse, R65 ;  /* 0x00000041463a7220 */ /* 0x040fe20000400000 */
[C---:B------:R-:W-:Y:S01]  /*b800*/  FMUL R60, R70.reuse, R67 ;  /* 0x00000043463c7220 */ /* 0x040fe20000400000 */
[----:B------:R-:W-:Y:S01]  /*b810*/  FFMA R44, R73, R117, R44 ;  /* 0x00000075492c7223 */ /* 0x000fe2000000002c */
[C---:B------:R-:W-:Y:S01]  /*b820*/  FMUL R48, R70.reuse, R55 ;  /* 0x0000003746307220 */ /* 0x040fe20000400000 */
[----:B------:R-:W-:Y:S01]  /*b830*/  F2FP.SATFINITE.E4M3.F32.PACK_AB_MERGE_C R64, R5, R4, R76 ;  /* 0x000000040540723e */ /* 0x000fe2000480704c */
[----:B------:R-:W-:Y:S01]  /*b840*/  FFMA R45, R73, R118, R45 ;  /* 0x00000076492d7223 */ /* 0x000fe2000000002d */
[----:B------:R-:W-:Y:S01]  /*b850*/  F2FP.SATFINITE.E4M3.F32.PACK_AB_MERGE_C R65, R9, R8, R78 ;  /* 0x000000080941723e */ /* 0x000fe2000480704e */
[----:B------:R-:W-:Y:S01]  /*b860*/  FMUL R49, R70, R56 ;  /* 0x0000003846317220 */ /* 0x000fe20000400000 */
[----:B------:R-:W-:Y:S01]  /*b870*/  F2FP.SATFINITE.E4M3.F32.PACK_AB_MERGE_C R67, R2, R0, R3 ;  /* 0x000000000243723e */ /* 0x000fe20004807003 */
[C---:B------:R-:W-:Y:S01]  /*b880*/  FFMA R46, R73.reuse, R119, R46 ;  /* 0x00000077492e7223 */ /* 0x040fe2000000002e */
[----:B------:R-:W-:Y:S01]  /*b890*/  F2FP.F16.E4M3.UNPACK_B R154, R154.H1 ;  /* 0x0000009aff9a723e */ /* 0x000fe200030006ff */
[--C-:B------:R-:W-:Y:S02]  /*b8a0*/  HADD2.F32 R124, -RZ, R153.reuse.H0_H0 ;  /* 0x20000099ff7c7230 */ /* 0x100fe40000004100 */
[C---:B------:R-:W-:Y:S01]  /*b8b0*/  FFMA R47, R73.reuse, R120, R47 ;  /* 0x00000078492f7223 */ /* 0x040fe2000000002f */
[----:B------:R1:W-:Y:S01]  /*b8c0*/  STS.128 [R137+UR44+0xa200], R64 ;  /* 0x00a2004089007988 */ /* 0x0003e20008000c2c */
[----:B------:R-:W-:Y:S02]  /*b8d0*/  HADD2.F32 R125, -RZ, R153.H1_H1 ;  /* 0x30000099ff7d7230 */ /* 0x000fe40000004100 */
[C---:B------:R-:W-:Y:S01]  /*b8e0*/  FFMA R48, R73.reuse, R121, R48 ;  /* 0x0000007949307223 */ /* 0x040fe20000000030 */
[C---:B------:R-:W-:Y:S01]  /*b8f0*/  FFMA R49, R73.reuse, R122, R49 ;  /* 0x0000007a49317223 */ /* 0x040fe20000000031 */
[----:B------:R-:W-:Y:S01]  /*b900*/  F2FP.F16.E4M3.UNPACK_B R155, R155.H1 ;  /* 0x0000009bff9b723e */ /* 0x000fe200030006ff */
[C---:B------:R-:W-:Y:S01]  /*b910*/  FFMA R50, R73.reuse, R123, R50 ;  /* 0x0000007b49327223 */ /* 0x040fe20000000032 */
[----:B------:R-:W-:Y:S01]  /*b920*/  FMUL R54, R70, R61 ;  /* 0x0000003d46367220 */ /* 0x000fe20000400000 */
[--C-:B------:R-:W-:Y:S01]  /*b930*/  HADD2.F32 R128, -RZ, R154.reuse.H0_H0 ;  /* 0x2000009aff807230 */ /* 0x100fe20000004100 */
[----:B------:R1:W-:Y:S01]  /*b940*/  STS.128 [R179+0xa010], R16 ;  /* 0x00a01010b3007388 */ /* 0x0003e20000000c00 */
[----:B------:R-:W-:Y:S01]  /*b950*/  F2FP.SATFINITE.E4M3.F32.PACK_AB_MERGE_C R35, R36, R35, RZ ;  /* 0x000000232423723e */ /* 0x000fe200048070ff */
[C---:B------:R-:W-:Y:S01]  /*b960*/  FFMA R51, R73.reuse, R124, R51 ;  /* 0x0000007c49337223 */ /* 0x040fe20000000033 */
[----:B------:R-:W-:Y:S01]  /*b970*/  F2FP.SATFINITE.E4M3.F32.PACK_AB_MERGE_C R39, R40, R39, RZ ;  /* 0x000000272827723e */ /* 0x000fe200048070ff */
[----:B------:R-:W-:Y:S02]  /*b980*/  HADD2.F32 R129, -RZ, R154.H1_H1 ;  /* 0x3000009aff817230 */ /* 0x000fe40000004100 */
[C---:B------:R-:W-:Y:S01]  /*b990*/  FMUL R55, R70.reuse, R62 ;  /* 0x0000003e46377220 */ /* 0x040fe20000400000 */
[C---:B------:R-:W-:Y:S01]  /*b9a0*/  FFMA R52, R73.reuse, R125, R52 ;  /* 0x0000007d49347223 */ /* 0x040fe20000000034 */
[----:B------:R-:W-:Y:S01]  /*b9b0*/  FMUL R56, R70, R63 ;  /* 0x0000003f46387220 */ /* 0x000fe20000400000 */
[C---:B------:R-:W-:Y:S01]  /*b9c0*/  FFMA R53, R73.reuse, R126, R53 ;  /* 0x0000007e49357223 */ /* 0x040fe20000000035 */
[C---:B------:R-:W-:Y:S01]  /*b9d0*/  FFMA R54, R73.reuse, R127, R54 ;  /* 0x0000007f49367223 */ /* 0x040fe20000000036 */
[--C-:B------:R-:W-:Y:S02]  /*b9e0*/  HADD2.F32 R74, -RZ, R155.reuse.H0_H0 ;  /* 0x2000009bff4a7230 */ /* 0x100fe40000004100 */
[C---:B------:R-:W-:Y:S01]  /*b9f0*/  FFMA R55, R73.reuse, R128, R55 ;  /* 0x0000008049377223 */ /* 0x040fe20000000037 */
[----:B------:R-:W-:Y:S02]  /*ba00*/  HADD2.F32 R131, -RZ, R155.H1_H1 ;  /* 0x3000009bff837230 */ /* 0x000fe40000004100 */
[C---:B------:R-:W-:Y:S01]  /*ba10*/  FFMA R56, R73.reuse, R129, R56 ;  /* 0x0000008149387223 */ /* 0x040fe20000000038 */
[----:B------:R-:W-:Y:S01]  /*ba20*/  F2FP.SATFINITE.E4M3.F32.PACK_AB_MERGE_C R43, R44, R43, RZ ;  /* 0x0000002b2c2b723e */ /* 0x000fe200048070ff */
[C---:B------:R-:W-:Y:S01]  /*ba30*/  FFMA R57, R73.reuse, R72, R57 ;  /* 0x0000004849397223 */ /* 0x040fe20000000039 */
[C---:B------:R-:W-:Y:S01]  /*ba40*/  FFMA R58, R73.reuse, R75, R58 ;  /* 0x0000004b493a7223 */ /* 0x040fe2000000003a */
[C---:B------:R-:W-:Y:S01]  /*ba50*/  FFMA R59, R73.reuse, R74, R59 ;  /* 0x0000004a493b7223 */ /* 0x040fe2000000003b */
[----:B------:R-:W-:Y:S01]  /*ba60*/  F2FP.SATFINITE.E4M3.F32.PACK_AB_MERGE_C R33, R34, R33, R35 ;  /* 0x000000212221723e */ /* 0x000fe20004807023 */
[----:B------:R-:W-:Y:S01]  /*ba70*/  FFMA R60, R73, R131, R60 ;  /* 0x00000083493c7223 */ /* 0x000fe2000000003c */
[----:B------:R-:W-:Y:S02]  /*ba80*/  F2FP.SATFINITE.E4M3.F32.PACK_AB_MERGE_C R32, R30, R29, R32 ;  /* 0x0000001d1e20723e */ /* 0x000fe40004807020 */
        /* <DEDUP_REMOVED lines=11> */
[----:B------:R-:W-:Y:S03]  /*bb40*/  IADD3 R68, PT, PT, R68, 0x1, RZ ;  /* 0x0000000144447810 */ /* 0x000fe60007ffe0ff */
        /* <DEDUP_REMOVED lines=18> */
.L_x_143:
[----:B------:R-:W-:Y:S05]  /*bc70*/  BSYNC.RECONVERGENT B0 ;  /* 0x0000000000007941 */ /* 0x000fea0003800200 */
.L_x_142:
[----:B------:R-:W-:Y:S01]  /*bc80*/  R2UR UR4, R164 ;  /* 0x00000000a40472ca */ /* 0x000fe200000e0000 */
[----:B------:R-:W-:Y:S01]  /*bc90*/  BAR.SYNC.DEFER_BLOCKING 0x1, 0x80 ;  /* 0x0042000000007b1d */ /* 0x000fe20000010000 */
[----:B------:R-:W-:Y:S01]  /*bca0*/  ISETP.NE.AND P0, PT, R166, 0x2, PT ;  /* 0x00000002a600780c */ /* 0x000fe20003f05270 */
[----:B------:R-:W-:Y:S01]  /*bcb0*/  UISETP.NE.AND UP0, UPT, UR46, URZ, UPT ;  /* 0x000000ff2e00728c */ /* 0x000fe2000bf05270 */
[----:B------:R-:W-:Y:S01]  /*bcc0*/  ISETP.NE.AND P1, PT, R68, 0x2, PT ;  /* 0x000000024400780c */ /* 0x000fe20003f25270 */
[----:B------:R-:W-:Y:S01]  /*bcd0*/  UIADD3 UR20, UPT, UPT, UR37, UR61, URZ ;  /* 0x0000003d25147290 */ /* 0x000fe2000fffe0ff */
[----:B------:R-:W-:Y:S02]  /*bce0*/  SEL R0, RZ, 0x1, P0 ;  /* 0x00000001ff007807 */ /* 0x000fe40000000000 */
[----:B------:R-:W-:Y:S02]  /*bcf0*/  SEL R3, RZ, 0x1, P1 ;  /* 0x00000001ff037807 */ /* 0x000fe40000800000 */
[----:B------:R-:W-:Y:S02]  /*bd00*/  LOP3.LUT R171, R171, R0, RZ, 0x3c, !PT ;  /* 0x00000000abab7212 */ /* 0x000fe400078e3cff */
[----:B------:R-:W-:Y:S01]  /*bd10*/  LOP3.LUT R172, R172, R3, RZ, 0x3c, !PT ;  /* 0x00000003acac7212 */ /* 0x000fe200078e3cff */
[----:B------:R-:W-:Y:S01]  /*bd20*/  UIADD3 UR16, UPT, UPT, UR38, UR4, URZ ;  /* 0x0000000426107290 */ /* 0x000fe2000fffe0ff */
[----:B------:R-:W-:Y:S02]  /*bd30*/  SEL R166, R166, RZ, P0 ;  /* 0x000000ffa6a67207 */ /* 0x000fe40000000000 */
[----:B------:R-:W-:Y:S01]  /*bd40*/  SEL R68, R68, RZ, P1 ;  /* 0x000000ff44447207 */ /* 0x000fe20000800000 */
[----:B------:R-:W-:Y:S01]  /*bd50*/  UMOV UR36, UR59 ;  /* 0x0000003b00247c82 */ /* 0x000fe20008000000 */
[----:B------:R-:W-:Y:S07]  /*bd60*/  BRA.U UP0, `(.L_x_144) ;  /* 0xffffff9900907547 */ /* 0x000fee000b83ffff */
[----:B------:R-:W-:Y:S05]  /*bd70*/  EXIT ;  /* 0x000000000000794d */ /* 0x000fea0003800000 */
.L_x_24:
[----:B--2---:R2:W3:Y:S02]  /*bd80*/  SYNCS.PHASECHK.TRANS64.TRYWAIT P0, [R3+URZ+0xf0], R2 ;  /* 0x0000f002030075a7 */ /* 0x0044e400080011ff */
[----:B---3--:R-:W-:Y:S05]  /*bd90*/  @!P0 NANOSLEEP.SYNCS 0x989680 ;  /* 0x009896800000895d */ /* 0x008fea0003900000 */
[----:B------:R-:W3:Y:S02]  /*bda0*/  @!P0 SYNCS.PHASECHK.TRANS64 P0, [R3+URZ+0xf0], R2 ;  /* 0x0000f002030085a7 */ /* 0x000ee400080010ff */
[----:B---3--:R-:W-:Y:S05]  /*bdb0*/  @!P0 BRA `(.L_x_24) ;  /* 0xfffffffc00f08947 */ /* 0x008fea000383ffff */
[----:B------:R-:W-:Y:S05]  /*bdc0*/  BRA `(.L_x_145) ;  /* 0xffffff5c00247947 */ /* 0x000fea000383ffff */
.L_x_27:
[----:B-1----:R-:W-:-:S07]  /*bdd0*/  MOV R0, UR33 ;  /* 0x0000002100007c02 */ /* 0x002fce0008000f00 */
.L_x_146:
[----:B-1----:R1:W2:Y:S02]  /*bde0*/  SYNCS.PHASECHK.TRANS64.TRYWAIT P0, [R0+URZ+0x28], R3 ;  /* 0x00002803000075a7 */ /* 0x0022a400080011ff */
[----:B--2---:R-:W-:Y:S05]  /*bdf0*/  @!P0 NANOSLEEP.SYNCS 0x989680 ;  /* 0x009896800000895d */ /* 0x004fea0003900000 */
[----:B------:R-:W2:Y:S02]  /*be00*/  @!P0 SYNCS.PHASECHK.TRANS64 P0, [R0+URZ+0x28], R3 ;  /* 0x00002803000085a7 */ /* 0x000ea400080010ff */
[----:B--2---:R-:W-:Y:S05]  /*be10*/  @!P0 BRA `(.L_x_146) ;  /* 0xfffffffc00f08947 */ /* 0x004fea000383ffff */
[----:B------:R-:W-:Y:S05]  /*be20*/  BRA `(.L_x_26) ;  /* 0xffffff5c007c7947 */ /* 0x000fea000383ffff */
.L_x_34:
[----:B-1----:R-:W-:-:S07]  /*be30*/  MOV R0, UR17 ;  /* 0x0000001100007c02 */ /* 0x002fce0008000f00 */
.L_x_147:
[----:B-1----:R1:W2:Y:S02]  /*be40*/  SYNCS.PHASECHK.TRANS64.TRYWAIT P0, [R0+URZ+0x28], R3 ;  /* 0x00002803000075a7 */ /* 0x0022a400080011ff */
[----:B--2---:R-:W-:Y:S05]  /*be50*/  @!P0 NANOSLEEP.SYNCS 0x989680 ;  /* 0x009896800000895d */ /* 0x004fea0003900000 */
[----:B------:R-:W2:Y:S02]  /*be60*/  @!P0 SYNCS.PHASECHK.TRANS64 P0, [R0+URZ+0x28], R3 ;  /* 0x00002803000085a7 */ /* 0x000ea400080010ff */
[----:B--2---:R-:W-:Y:S05]  /*be70*/  @!P0 BRA `(.L_x_147) ;  /* 0xfffffffc00f08947 */ /* 0x004fea000383ffff */
[----:B------:R-:W-:Y:S05]  /*be80*/  BRA `(.L_x_33) ;  /* 0xffffff60003c7947 */ /* 0x000fea000383ffff */
.L_x_39:
[----:B-1----:R1:W2:Y:S02]  /*be90*/  SYNCS.PHASECHK.TRANS64.TRYWAIT P0, [R3+URZ+0xa0], R0 ;  /* 0x0000a000030075a7 */ /* 0x0022a400080011ff */
[----:B--2---:R-:W-:Y:S05]  /*bea0*/  @!P0 NANOSLEEP.SYNCS 0x989680 ;  /* 0x009896800000895d */ /* 0x004fea0003900000 */
[----:B------:R-:W2:Y:S02]  /*beb0*/  @!P0 SYNCS.PHASECHK.TRANS64 P0, [R3+URZ+0xa0], R0 ;  /* 0x0000a000030085a7 */ /* 0x000ea400080010ff */
[----:B--2---:R-:W-:Y:S05]  /*bec0*/  @!P0 BRA `(.L_x_39) ;  /* 0xfffffffc00f08947 */ /* 0x004fea000383ffff */
[----:B------:R-:W-:Y:S05]  /*bed0*/  BRA `(.L_x_148) ;  /* 0xffffff6000e47947 */ /* 0x000fea000383ffff */
.L_x_43:
[----:B-1----:R-:W-:-:S07]  /*bee0*/  MOV R0, UR4 ;  /* 0x0000000400007c02 */ /* 0x002fce0008000f00 */
.L_x_149:
[----:B-1----:R1:W2:Y:S02]  /*bef0*/  SYNCS.PHASECHK.TRANS64.TRYWAIT P0, [R0+URZ], R3 ;  /* 0x00000003000075a7 */ /* 0x0022a400080011ff */
[----:B--2---:R-:W-:Y:S05]  /*bf00*/  @!P0 NANOSLEEP.SYNCS 0x989680 ;  /* 0x009896800000895d */ /* 0x004fea0003900000 */
[----:B------:R-:W2:Y:S02]  /*bf10*/  @!P0 SYNCS.PHASECHK.TRANS64 P0, [R0+URZ], R3 ;  /* 0x00000003000085a7 */ /* 0x000ea400080010ff */
[----:B--2---:R-:W-:Y:S05]  /*bf20*/  @!P0 BRA `(.L_x_149) ;  /* 0xfffffffc00f08947 */ /* 0x004fea000383ffff */
[----:B------:R-:W-:Y:S05]  /*bf30*/  BRA `(.L_x_150) ;  /* 0xffffff68008c7947 */ /* 0x000fea000383ffff */
.L_x_44:
[----:B------:R-:W-:-:S07]  /*bf40*/  MOV R0, UR5 ;  /* 0x0000000500007c02 */ /* 0x000fce0008000f00 */
.L_x_151:
[----:B-1----:R1:W2:Y:S02]  /*bf50*/  SYNCS.PHASECHK.TRANS64.TRYWAIT P0, [R0+URZ], R3 ;  /* 0x00000003000075a7 */ /* 0x0022a400080011ff */
[----:B--2---:R-:W-:Y:S05]  /*bf60*/  @!P0 NANOSLEEP.SYNCS 0x989680 ;  /* 0x009896800000895d */ /* 0x004fea0003900000 */
[----:B------:R-:W2:Y:S02]  /*bf70*/  @!P0 SYNCS.PHASECHK.TRANS64 P0, [R0+URZ], R3 ;  /* 0x00000003000085a7 */ /* 0x000ea400080010ff */
[----:B--2---:R-:W-:Y:S05]  /*bf80*/  @!P0 BRA `(.L_x_151) ;  /* 0xfffffffc00f08947 */ /* 0x004fea000383ffff */
[----:B------:R-:W-:Y:S05]  /*bf90*/  BRA `(.L_x_152) ;  /* 0xffffff6800987947 */ /* 0x000fea000383ffff */
.L_x_45:
[----:B------:R-:W-:-:S07]  /*bfa0*/  MOV R0, UR5 ;  /* 0x0000000500007c02 */ /* 0x000fce0008000f00 */
.L_x_153:
[----:B-1----:R1:W2:Y:S02]  /*bfb0*/  SYNCS.PHASECHK.TRANS64.TRYWAIT P0, [R0+URZ], R3 ;  /* 0x00000003000075a7 */ /* 0x0022a400080011ff */
[----:B--2---:R-:W-:Y:S05]  /*bfc0*/  @!P0 NANOSLEEP.SYNCS 0x989680 ;  /* 0x009896800000895d */ /* 0x004fea0003900000 */
[----:B------:R-:W2:Y:S02]  /*bfd0*/  @!P0 SYNCS.PHASECHK.TRANS64 P0, [R0+URZ], R3 ;  /* 0x00000003000085a7 */ /* 0x000ea400080010ff */
[----:B--2---:R-:W-:Y:S05]  /*bfe0*/  @!P0 BRA `(.L_x_153) ;  /* 0xfffffffc00f08947 */ /* 0x004fea000383ffff */
[----:B------:R-:W-:Y:S05]  /*bff0*/  BRA `(.L_x_154) ;  /* 0xffffff6800a47947 */ /* 0x000fea000383ffff */
.L_x_46:
[----:B------:R-:W-:-:S07]  /*c000*/  MOV R0, UR5 ;  /* 0x0000000500007c02 */ /* 0x000fce0008000f00 */
.L_x_155:
[----:B-1----:R1:W2:Y:S02]  /*c010*/  SYNCS.PHASECHK.TRANS64.TRYWAIT P0, [R0+URZ], R3 ;  /* 0x00000003000075a7 */ /* 0x0022a400080011ff */
[----:B--2---:R-:W-:Y:S05]  /*c020*/  @!P0 NANOSLEEP.SYNCS 0x989680 ;  /* 0x009896800000895d */ /* 0x004fea0003900000 */
[----:B------:R-:W2:Y:S02]  /*c030*/  @!P0 SYNCS.PHASECHK.TRANS64 P0, [R0+URZ], R3 ;  /* 0x00000003000085a7 */ /* 0x000ea400080010ff */
[----:B--2---:R-:W-:Y:S05]  /*c040*/  @!P0 BRA `(.L_x_155) ;  /* 0xfffffffc00f08947 */ /* 0x004fea000383ffff */
[----:B------:R-:W-:Y:S05]  /*c050*/  BRA `(.L_x_156) ;  /* 0xffffff6800b07947 */ /* 0x000fea000383ffff */
.L_x_49:
[----:B--2---:R2:W3:Y:S02]  /*c060*/  SYNCS.PHASECHK.TRANS64.TRYWAIT P0, [R2+URZ+0xe0], R5 ;  /* 0x0000e005020075a7 */ /* 0x0044e400080011ff */
[----:B---3--:R-:W-:Y:S05]  /*c070*/  @!P0 NANOSLEEP.SYNCS 0x989680 ;  /* 0x009896800000895d */ /* 0x008fea0003900000 */
[----:B------:R-:W3:Y:S02]  /*c080*/  @!P0 SYNCS.PHASECHK.TRANS64 P0, [R2+URZ+0xe0], R5 ;  /* 0x0000e005020085a7 */ /* 0x000ee400080010ff */
[----:B---3--:R-:W-:Y:S05]  /*c090*/  @!P0 BRA `(.L_x_49) ;  /* 0xfffffffc00f08947 */ /* 0x008fea000383ffff */
[----:B------:R-:W-:Y:S05]  /*c0a0*/  BRA `(.L_x_157) ;  /* 0xffffff6c000c7947 */ /* 0x000fea000383ffff */
.L_x_50:
[----:B------:R-:W-:-:S07]  /*c0b0*/  MOV R2, UR4 ;  /* 0x0000000400027c02 */ /* 0x000fce0008000f00 */
.L_x_158:
[----:B--2---:R2:W3:Y:S02]  /*c0c0*/  SYNCS.PHASECHK.TRANS64.TRYWAIT P0, [R2+URZ+0xb0], R5 ;  /* 0x0000b005020075a7 */ /* 0x0044e400080011ff */
[----:B---3--:R-:W-:Y:S05]  /*c0d0*/  @!P0 NANOSLEEP.SYNCS 0x989680 ;  /* 0x009896800000895d */ /* 0x008fea0003900000 */
[----:B------:R-:W3:Y:S02]  /*c0e0*/  @!P0 SYNCS.PHASECHK.TRANS64 P0, [R2+URZ+0xb0], R5 ;  /* 0x0000b005020085a7 */ /* 0x000ee400080010ff */
[----:B---3--:R-:W-:Y:S05]  /*c0f0*/  @!P0 BRA `(.L_x_158) ;  /* 0xfffffffc00f08947 */ /* 0x008fea000383ffff */
[----:B------:R-:W-:Y:S05]  /*c100*/  BRA `(.L_x_159) ;  /* 0xffffff6c001c7947 */ /* 0x000fea000383ffff */
.L_x_51:
[----:B--2---:R2:W3:Y:S02]  /*c110*/  SYNCS.PHASECHK.TRANS64.TRYWAIT P1, [R2+URZ+0xa0], R5 ;  /* 0x0000a005020075a7 */ /* 0x0044e400080211ff */
[----:B---3--:R-:W-:Y:S05]  /*c120*/  @!P1 NANOSLEEP.SYNCS 0x989680 ;  /* 0x009896800000995d */ /* 0x008fea0003900000 */
[----:B------:R-:W3:Y:S02]  /*c130*/  @!P1 SYNCS.PHASECHK.TRANS64 P1, [R2+URZ+0xa0], R5 ;  /* 0x0000a005020095a7 */ /* 0x000ee400080210ff */
[----:B---3--:R-:W-:Y:S05]  /*c140*/  @!P1 BRA `(.L_x_51) ;  /* 0xfffffffc00f09947 */ /* 0x008fea000383ffff */
[----:B------:R-:W-:Y:S05]  /*c150*/  BRA `(.L_x_160) ;  /* 0xffffff6c004c7947 */ /* 0x000fea000383ffff */
.L_x_54:
[----:B------:R-:W-:-:S07]  /*c160*/  MOV R0, UR4 ;  /* 0x0000000400007c02 */ /* 0x000fce0008000f00 */
.L_x_161:
[----:B--2---:R2:W3:Y:S02]  /*c170*/  SYNCS.PHASECHK.TRANS64.TRYWAIT P0, [R0+URZ+0xb0], R3 ;  /* 0x0000b003000075a7 */ /* 0x0044e400080011ff */
[----:B---3--:R-:W-:Y:S05]  /*c180*/  @!P0 NANOSLEEP.SYNCS 0x989680 ;  /* 0x009896800000895d */ /* 0x008fea0003900000 */
[----:B------:R-:W3:Y:S02]  /*c190*/  @!P0 SYNCS.PHASECHK.TRANS64 P0, [R0+URZ+0xb0], R3 ;  /* 0x0000b003000085a7 */ /* 0x000ee400080010ff */
[----:B---3--:R-:W-:Y:S05]  /*c1a0*/  @!P0 BRA `(.L_x_161) ;  /* 0xfffffffc00f08947 */ /* 0x008fea000383ffff */
[----:B------:R-:W-:Y:S05]  /*c1b0*/  BRA `(.L_x_53) ;  /* 0xffffff6c00a07947 */ /* 0x000fea000383ffff */
.L_x_63:
[----:B--2---:R-:W-:-:S04]  /*c1c0*/  MOV R0, UR5 ;  /* 0x0000000500007c02 */ /* 0x004fc80008000f00 */
[----:B------:R2:W3:Y:S03]  /*c1d0*/  SYNCS.PHASECHK.TRANS64.TRYWAIT P0, [R0+URZ+0x8], R7 ;  /* 0x00000807000075a7 */ /* 0x0004e600080011ff */
[----:B---3--:R-:W-:Y:S05]  /*c1e0*/  @!P0 NANOSLEEP.SYNCS 0x989680 ;  /* 0x009896800000895d */ /* 0x008fea0003900000 */
[----:B------:R-:W3:Y:S02]  /*c1f0*/  @!P0 SYNCS.PHASECHK.TRANS64 P0, [R0+URZ+0x8], R7 ;  /* 0x00000807000085a7 */ /* 0x000ee400080010ff */
[----:B---3--:R-:W-:Y:S05]  /*c200*/  @!P0 BRA `(.L_x_63) ;  /* 0xfffffffc00ec8947 */ /* 0x008fea000383ffff */
[----:B------:R-:W-:Y:S05]  /*c210*/  BRA `(.L_x_62) ;  /* 0xffffff7000547947 */ /* 0x000fea000383ffff */
.L_x_65:
[----:B------:R-:W-:Y:S01]  /*c220*/  BSSY B0, `(.L_x_162) ;  /* 0x0000006000007945 */ /* 0x000fe20003800000 */
[----:B------:R-:W-:-:S07]  /*c230*/  MOV R15, 0xffffffff ;  /* 0xffffffff000f7802 */ /* 0x000fce0000000f00 */
[----:B-12--5:R-:W-:Y:S05]  /*c240*/  WARPSYNC.COLLECTIVE R15, `(.L_x_163) ;  /* 0x000000000f0c7348 */ /* 0x026fea0003c00000 */
[----:B------:R-:W-:Y:S02]  /*c250*/  ELECT P6, UR79, PT ;  /* 0x00000000004f782f */ /* 0x000fe400038c0000 */
[----:B------:R-:W-:Y:S01]  /*c260*/  MOV R14, UR79 ;  /* 0x0000004f000e7c02 */ /* 0x000fe20008000f00 */
[----:B-12--5:R-:W-:Y:S10]  /*c270*/  ENDCOLLECTIVE ;  /* 0x000000000000791b */ /* 0x026ff40003800000 */
.L_x_163:
[----:B------:R-:W-:Y:S05]  /*c280*/  BSYNC B0 ;  /* 0x0000000000007941 */ /* 0x000fea0003800000 */
.L_x_162:
[----:B------:R-:W-:Y:S01]  /*c290*/  PLOP3.LUT P0, PT, P6, PT, PT, 0x80, 0x8 ;  /* 0x000000000008781c */ /* 0x000fe2000370f070 */
[----:B------:R-:W-:-:S12]  /*c2a0*/  BRA `(.L_x_164) ;  /* 0xffffff7000807947 */ /* 0x000fd8000383ffff */
.L_x_67:
[----:B--2---:R-:W-:-:S04]  /*c2b0*/  MOV R0, UR5 ;  /* 0x0000000500007c02 */ /* 0x004fc80008000f00 */
[----:B------:R2:W3:Y:S03]  /*c2c0*/  SYNCS.PHASECHK.TRANS64.TRYWAIT P0, [R0+URZ+0x8], R5 ;  /* 0x00000805000075a7 */ /* 0x0004e600080011ff */
[----:B---3--:R-:W-:Y:S05]  /*c2d0*/  @!P0 NANOSLEEP.SYNCS 0x989680 ;  /* 0x009896800000895d */ /* 0x008fea0003900000 */
[----:B------:R-:W3:Y:S02]  /*c2e0*/  @!P0 SYNCS.PHASECHK.TRANS64 P0, [R0+URZ+0x8], R5 ;  /* 0x00000805000085a7 */ /* 0x000ee400080010ff */
[----:B---3--:R-:W-:Y:S05]  /*c2f0*/  @!P0 BRA `(.L_x_67) ;  /* 0xfffffffc00ec8947 */ /* 0x008fea000383ffff */
[----:B------:R-:W-:Y:S05]  /*c300*/  BRA `(.L_x_66) ;  /* 0xffffff7000847947 */ /* 0x000fea000383ffff */
.L_x_68:
[----:B-1----:R1:W2:Y:S02]  /*c310*/  SYNCS.PHASECHK.TRANS64.TRYWAIT P0, [R0+URZ+0xa0], R5 ;  /* 0x0000a005000075a7 */ /* 0x0022a400080011ff */
[----:B--2---:R-:W-:Y:S05]  /*c320*/  @!P0 NANOSLEEP.SYNCS 0x989680 ;  /* 0x009896800000895d */ /* 0x004fea0003900000 */
[----:B------:R-:W2:Y:S02]  /*c330*/  @!P0 SYNCS.PHASECHK.TRANS64 P0, [R0+URZ+0xa0], R5 ;  /* 0x0000a005000085a7 */ /* 0x000ea400080010ff */
[----:B--2---:R-:W-:Y:S05]  /*c340*/  @!P0 BRA `(.L_x_68) ;  /* 0xfffffffc00f08947 */ /* 0x004fea000383ffff */
[----:B------:R-:W-:Y:S05]  /*c350*/  BRA `(.L_x_165) ;  /* 0xffffff7400707947 */ /* 0x000fea000383ffff */
.L_x_70:
[----:B------:R-:W-:-:S07]  /*c360*/  MOV R0, UR31 ;  /* 0x0000001f00007c02 */ /* 0x000fce0008000f00 */
.L_x_166:
[----:B-1----:R1:W2:Y:S02]  /*c370*/  SYNCS.PHASECHK.TRANS64.TRYWAIT P0, [R0+URZ+0xd0], R5 ;  /* 0x0000d005000075a7 */ /* 0x0022a400080011ff */
[----:B--2---:R-:W-:Y:S05]  /*c380*/  @!P0 NANOSLEEP.SYNCS 0x989680 ;  /* 0x009896800000895d */ /* 0x004fea0003900000 */
[----:B------:R-:W2:Y:S02]  /*c390*/  @!P0 SYNCS.PHASECHK.TRANS64 P0, [R0+URZ+0xd0], R5 ;  /* 0x0000d005000085a7 */ /* 0x000ea400080010ff */
[----:B--2---:R-:W-:Y:S05]  /*c3a0*/  @!P0 BRA `(.L_x_166) ;  /* 0xfffffffc00f08947 */ /* 0x004fea000383ffff */
[----:B------:R-:W-:Y:S05]  /*c3b0*/  BRA `(.L_x_167) ;  /* 0xffffff7400bc7947 */ /* 0x000fea000383ffff */
.L_x_73:
[----:B------:R-:W-:Y:S07]  /*c3c0*/  MOV R0, UR5 ;  /* 0x0000000500007c02 */ /* 0x000fee0008000f00 */
.L_x_168:
[----:B-1----:R1:W2:Y:S02]  /*c3d0*/  SYNCS.PHASECHK.TRANS64.TRYWAIT P0, [R0+URZ], R5 ;  /* 0x00000005000075a7 */ /* 0x0022a400080011ff */
[----:B--2---:R-:W-:Y:S05]  /*c3e0*/  @!P0 NANOSLEEP.SYNCS 0x989680 ;  /* 0x009896800000895d */ /* 0x004fea0003900000 */
[----:B------:R-:W2:Y:S02]  /*c3f0*/  @!P0 SYNCS.PHASECHK.TRANS64 P0, [R0+URZ], R5 ;  /* 0x00000005000085a7 */ /* 0x000ea400080010ff */
[----:B--2---:R-:W-:Y:S05]  /*c400*/  @!P0 BRA `(.L_x_168) ;  /* 0xfffffffc00f08947 */ /* 0x004fea000383ffff */
[----:B------:R-:W-:Y:S05]  /*c410*/  BRA `(.L_x_72) ;  /* 0xffffff7400d07947 */ /* 0x000fea000383ffff */
.L_x_77:
[----:B-1----:R-:W-:-:S07]  /*c420*/  MOV R0, UR4 ;  /* 0x0000000400007c02 */ /* 0x002fce0008000f00 */
.L_x_169:
[----:B-1----:R1:W2:Y:S02]  /*c430*/  SYNCS.PHASECHK.TRANS64.TRYWAIT P0, [R0+URZ], R3 ;  /* 0x00000003000075a7 */ /* 0x0022a400080011ff */
[----:B--2---:R-:W-:Y:S05]  /*c440*/  @!P0 NANOSLEEP.SYNCS 0x989680 ;  /* 0x009896800000895d */ /* 0x004fea0003900000 */
[----:B------:R-:W2:Y:S02]  /*c450*/  @!P0 SYNCS.PHASECHK.TRANS64 P0, [R0+URZ], R3 ;  /* 0x00000003000085a7 */ /* 0x000ea400080010ff */
[----:B--2---:R-:W-:Y:S05]  /*c460*/  @!P0 BRA `(.L_x_169) ;  /* 0xfffffffc00f08947 */ /* 0x004fea000383ffff */
[----:B------:R-:W-:Y:S05]  /*c470*/  BRA `(.L_x_170) ;  /* 0xffffff7800c47947 */ /* 0x000fea000383ffff */
.L_x_80:
[----:B------:R-:W-:-:S07]  /*c480*/  MOV R0, UR26 ;  /* 0x0000001a00007c02 */ /* 0x000fce0008000f00 */
.L_x_171:
[----:B-1----:R1:W2:Y:S02]  /*c490*/  SYNCS.PHASECHK.TRANS64.TRYWAIT P1, [R0+URZ+0x100], R3 ;  /* 0x00010003000075a7 */ /* 0x0022a400080211ff */
[----:B--2---:R-:W-:Y:S05]  /*c4a0*/  @!P1 NANOSLEEP.SYNCS 0x989680 ;  /* 0x009896800000995d */ /* 0x004fea0003900000 */
[----:B------:R-:W2:Y:S02]  /*c4b0*/  @!P1 SYNCS.PHASECHK.TRANS64 P1, [R0+URZ+0x100], R3 ;  /* 0x00010003000095a7 */ /* 0x000ea400080210ff */
[----:B--2---:R-:W-:Y:S05]  /*c4c0*/  @!P1 BRA `(.L_x_171) ;  /* 0xfffffffc00f09947 */ /* 0x004fea000383ffff */
[----:B------:R-:W-:Y:S05]  /*c4d0*/  BRA `(.L_x_172) ;  /* 0xffffff7c00107947 */ /* 0x000fea000383ffff */
.L_x_85:
[----:B---3--:R3:W4:Y:S02]  /*c4e0*/  SYNCS.PHASECHK.TRANS64.TRYWAIT P0, [R12+URZ+0xa0], R9 ;  /* 0x0000a0090c0075a7 */ /* 0x00872400080011ff */
[----:B----4-:R-:W-:Y:S05]  /*c4f0*/  @!P0 NANOSLEEP.SYNCS 0x989680 ;  /* 0x009896800000895d */ /* 0x010fea0003900000 */
[----:B------:R-:W4:Y:S02]  /*c500*/  @!P0 SYNCS.PHASECHK.TRANS64 P0, [R12+URZ+0xa0], R9 ;  /* 0x0000a0090c0085a7 */ /* 0x000f2400080010ff */
[----:B----4-:R-:W-:Y:S05]  /*c510*/  @!P0 BRA `(.L_x_85) ;  /* 0xfffffffc00f08947 */ /* 0x010fea000383ffff */
[----:B------:R-:W-:Y:S05]  /*c520*/  BRA `(.L_x_173) ;  /* 0xffffff8000387947 */ /* 0x000fea000383ffff */
.L_x_88:
[----:B------:R-:W-:Y:S07]  /*c530*/  MOV R0, UR21 ;  /* 0x0000001500007c02 */ /* 0x000fee0008000f00 */
.L_x_174:
[----:B-1----:R1:W3:Y:S02]  /*c540*/  SYNCS.PHASECHK.TRANS64.TRYWAIT P2, [R0+URZ+0x98], R11 ;  /* 0x0000980b000075a7 */ /* 0x0022e400080411ff */
[----:B---3--:R-:W-:Y:S05]  /*c550*/  @!P2 NANOSLEEP.SYNCS 0x989680 ;  /* 0x009896800000a95d */ /* 0x008fea0003900000 */
[----:B------:R-:W3:Y:S02]  /*c560*/  @!P2 SYNCS.PHASECHK.TRANS64 P2, [R0+URZ+0x98], R11 ;  /* 0x0000980b0000a5a7 */ /* 0x000ee400080410ff */
[----:B---3--:R-:W-:Y:S05]  /*c570*/  @!P2 BRA `(.L_x_174) ;  /* 0xfffffffc00f0a947 */ /* 0x008fea000383ffff */
[----:B------:R-:W-:Y:S05]  /*c580*/  BRA `(.L_x_87) ;  /* 0xffffff8400a07947 */ /* 0x000fea000383ffff */
.L_x_91:
[----:B---3--:R-:W-:Y:S07]  /*c590*/  MOV R0, UR21 ;  /* 0x0000001500007c02 */ /* 0x008fee0008000f00 */
.L_x_175:
[----:B-1----:R1:W3:Y:S02]  /*c5a0*/  SYNCS.PHASECHK.TRANS64.TRYWAIT P0, [R0+URZ+0x70], R9 ;  /* 0x00007009000075a7 */ /* 0x0022e400080011ff */
[----:B---3--:R-:W-:Y:S05]  /*c5b0*/  @!P0 NANOSLEEP.SYNCS 0x989680 ;  /* 0x009896800000895d */ /* 0x008fea0003900000 */
[----:B------:R-:W3:Y:S02]  /*c5c0*/  @!P0 SYNCS.PHASECHK.TRANS64 P0, [R0+URZ+0x70], R9 ;  /* 0x00007009000085a7 */ /* 0x000ee400080010ff */
[----:B---3--:R-:W-:Y:S05]  /*c5d0*/  @!P0 BRA `(.L_x_175) ;  /* 0xfffffffc00f08947 */ /* 0x008fea000383ffff */
[----:B------:R-:W-:Y:S05]  /*c5e0*/  BRA `(.L_x_176) ;  /* 0xffffff8400fc7947 */ /* 0x000fea000383ffff */
.L_x_92:
[----:B------:R-:W-:Y:S07]  /*c5f0*/  MOV R0, UR21 ;  /* 0x0000001500007c02 */ /* 0x000fee0008000f00 */
.L_x_177:
[----:B-1----:R1:W3:Y:S02]  /*c600*/  SYNCS.PHASECHK.TRANS64.TRYWAIT P0, [R0+URZ+0x78], R9 ;  /* 0x00007809000075a7 */ /* 0x0022e400080011ff */
[----:B---3--:R-:W-:Y:S05]  /*c610*/  @!P0 NANOSLEEP.SYNCS 0x989680 ;  /* 0x009896800000895d */ /* 0x008fea0003900000 */
[----:B------:R-:W3:Y:S02]  /*c620*/  @!P0 SYNCS.PHASECHK.TRANS64 P0, [R0+URZ+0x78], R9 ;  /* 0x00007809000085a7 */ /* 0x000ee400080010ff */
[----:B---3--:R-:W-:Y:S05]  /*c630*/  @!P0 BRA `(.L_x_177) ;  /* 0xfffffffc00f08947 */ /* 0x008fea000383ffff */
[----:B------:R-:W-:Y:S05]  /*c640*/  BRA `(.L_x_178) ;  /* 0xffffff8800387947 */ /* 0x000fea000383ffff */
.L_x_93:
[----:B------:R-:W-:Y:S07]  /*c650*/  MOV R0, UR21 ;  /* 0x0000001500007c02 */ /* 0x000fee0008000f00 */
.L_x_179:
[----:B-1----:R1:W3:Y:S02]  /*c660*/  SYNCS.PHASECHK.TRANS64.TRYWAIT P0, [R0+URZ+0x80], R9 ;  /* 0x00008009000075a7 */ /* 0x0022e400080011ff */
[----:B---3--:R-:W-:Y:S05]  /*c670*/  @!P0 NANOSLEEP.SYNCS 0x989680 ;  /* 0x009896800000895d */ /* 0x008fea0003900000 */
[----:B------:R-:W3:Y:S02]  /*c680*/  @!P0 SYNCS.PHASECHK.TRANS64 P0, [R0+URZ+0x80], R9 ;  /* 0x00008009000085a7 */ /* 0x000ee400080010ff */
[----:B---3--:R-:W-:Y:S05]  /*c690*/  @!P0 BRA `(.L_x_179) ;  /* 0xfffffffc00f08947 */ /* 0x008fea000383ffff */
[----:B------:R-:W-:Y:S05]  /*c6a0*/  BRA `(.L_x_180) ;  /* 0xffffff8800807947 */ /* 0x000fea000383ffff */
.L_x_94:
[----:B------:R-:W-:Y:S07]  /*c6b0*/  MOV R0, UR21 ;  /* 0x0000001500007c02 */ /* 0x000fee0008000f00 */
.L_x_181:
[----:B-1----:R1:W3:Y:S02]  /*c6c0*/  SYNCS.PHASECHK.TRANS64.TRYWAIT P0, [R0+URZ+0x88], R9 ;  /* 0x00008809000075a7 */ /* 0x0022e400080011ff */
[----:B---3--:R-:W-:Y:S05]  /*c6d0*/  @!P0 NANOSLEEP.SYNCS 0x989680 ;  /* 0x009896800000895d */ /* 0x008fea0003900000 */
[----:B------:R-:W3:Y:S02]  /*c6e0*/  @!P0 SYNCS.PHASECHK.TRANS64 P0, [R0+URZ+0x88], R9 ;  /* 0x00008809000085a7 */ /* 0x000ee400080010ff */
[----:B---3--:R-:W-:Y:S05]  /*c6f0*/  @!P0 BRA `(.L_x_181) ;  /* 0xfffffffc00f08947 */ /* 0x008fea000383ffff */
[----:B------:R-:W-:Y:S05]  /*c700*/  BRA `(.L_x_182) ;  /* 0xffffff8800c47947 */ /* 0x000fea000383ffff */
.L_x_96:
[----:B------:R-:W-:-:S07]  /*c710*/  MOV R0, UR21 ;  /* 0x0000001500007c02 */ /* 0x000fce0008000f00 */
.L_x_183:
[----:B-1----:R1:W4:Y:S02]  /*c720*/  SYNCS.PHASECHK.TRANS64.TRYWAIT P0, [R0+URZ+0x70], R3 ;  /* 0x00007003000075a7 */ /* 0x00232400080011ff */
[----:B----4-:R-:W-:Y:S05]  /*c730*/  @!P0 NANOSLEEP.SYNCS 0x989680 ;  /* 0x009896800000895d */ /* 0x010fea0003900000 */
[----:B------:R-:W4:Y:S02]  /*c740*/  @!P0 SYNCS.PHASECHK.TRANS64 P0, [R0+URZ+0x70], R3 ;  /* 0x00007003000085a7 */ /* 0x000f2400080010ff */
[----:B----4-:R-:W-:Y:S05]  /*c750*/  @!P0 BRA `(.L_x_183) ;  /* 0xfffffffc00f08947 */ /* 0x010fea000383ffff */
[----:B------:R-:W-:Y:S05]  /*c760*/  BRA `(.L_x_184) ;  /* 0xffffff8c00387947 */ /* 0x000fea000383ffff */
.L_x_97:
[----:B-1----:R-:W-:-:S07]  /*c770*/  MOV R0, UR21 ;  /* 0x0000001500007c02 */ /* 0x002fce0008000f00 */
.L_x_185:
[----:B-1----:R1:W4:Y:S02]  /*c780*/  SYNCS.PHASECHK.TRANS64.TRYWAIT P0, [R0+URZ+0x78], R3 ;  /* 0x00007803000075a7 */ /* 0x00232400080011ff */
[----:B----4-:R-:W-:Y:S05]  /*c790*/  @!P0 NANOSLEEP.SYNCS 0x989680 ;  /* 0x009896800000895d */ /* 0x010fea0003900000 */
[----:B------:R-:W4:Y:S02]  /*c7a0*/  @!P0 SYNCS.PHASECHK.TRANS64 P0, [R0+URZ+0x78], R3 ;  /* 0x00007803000085a7 */ /* 0x000f2400080010ff */
[----:B----4-:R-:W-:Y:S05]  /*c7b0*/  @!P0 BRA `(.L_x_185) ;  /* 0xfffffffc00f08947 */ /* 0x010fea000383ffff */
[----:B------:R-:W-:Y:S05]  /*c7c0*/  BRA `(.L_x_186) ;  /* 0xffffff8c00287947 */ /* 0x000fea000383ffff */
.L_x_98:
[----:B-1----:R-:W-:-:S07]  /*c7d0*/  MOV R0, UR21 ;  /* 0x0000001500007c02 */ /* 0x002fce0008000f00 */
.L_x_187:
[----:B-1----:R1:W4:Y:S02]  /*c7e0*/  SYNCS.PHASECHK.TRANS64.TRYWAIT P0, [R0+URZ+0x80], R3 ;  /* 0x00008003000075a7 */ /* 0x00232400080011ff */
[----:B----4-:R-:W-:Y:S05]  /*c7f0*/  @!P0 NANOSLEEP.SYNCS 0x989680 ;  /* 0x009896800000895d */ /* 0x010fea0003900000 */
[----:B------:R-:W4:Y:S02]  /*c800*/  @!P0 SYNCS.PHASECHK.TRANS64 P0, [R0+URZ+0x80], R3 ;  /* 0x00008003000085a7 */ /* 0x000f2400080010ff */
[----:B----4-:R-:W-:Y:S05]  /*c810*/  @!P0 BRA `(.L_x_187) ;  /* 0xfffffffc00f08947 */ /* 0x010fea000383ffff */
[----:B------:R-:W-:Y:S05]  /*c820*/  BRA `(.L_x_188) ;  /* 0xffffff8c00187947 */ /* 0x000fea000383ffff */
.L_x_100:
[----:B--2---:R2:W4:Y:S02]  /*c830*/  SYNCS.PHASECHK.TRANS64.TRYWAIT P0, [R3+URZ+0xa0], R0 ;  /* 0x0000a000030075a7 */ /* 0x00452400080011ff */
[----:B----4-:R-:W-:Y:S05]  /*c840*/  @!P0 NANOSLEEP.SYNCS 0x989680 ;  /* 0x009896800000895d */ /* 0x010fea0003900000 */
[----:B------:R-:W4:Y:S02]  /*c850*/  @!P0 SYNCS.PHASECHK.TRANS64 P0, [R3+URZ+0xa0], R0 ;  /* 0x0000a000030085a7 */ /* 0x000f2400080010ff */
[----:B----4-:R-:W-:Y:S05]  /*c860*/  @!P0 BRA `(.L_x_100) ;  /* 0xfffffffc00f08947 */ /* 0x010fea000383ffff */
[----:B------:R-:W-:Y:S05]  /*c870*/  BRA `(.L_x_189) ;  /* 0xffffff8c00e07947 */ /* 0x000fea000383ffff */
.L_x_111:
[----:B-1----:R1:W2:Y:S02]  /*c880*/  SYNCS.PHASECHK.TRANS64.TRYWAIT P1, [R3+URZ+0x50], R0 ;  /* 0x00005000030075a7 */ /* 0x0022a400080211ff */
[----:B--2---:R-:W-:Y:S05]  /*c890*/  @!P1 NANOSLEEP.SYNCS 0x989680 ;  /* 0x009896800000995d */ /* 0x004fea0003900000 */
[----:B------:R-:W2:Y:S02]  /*c8a0*/  @!P1 SYNCS.PHASECHK.TRANS64 P1, [R3+URZ+0x50], R0 ;  /* 0x00005000030095a7 */ /* 0x000ea400080210ff */
[----:B--2---:R-:W-:Y:S05]  /*c8b0*/  @!P1 BRA `(.L_x_111) ;  /* 0xfffffffc00f09947 */ /* 0x004fea000383ffff */
[----:B------:R-:W-:Y:S05]  /*c8c0*/  BRA `(.L_x_110) ;  /* 0xffffff9c004c7947 */ /* 0x000fea000383ffff */
.L_x_113:
[----:B--2---:R2:W3:Y:S02]  /*c8d0*/  SYNCS.PHASECHK.TRANS64.TRYWAIT P0, [R165+URZ+0xc0], R2 ;  /* 0x0000c002a50075a7 */ /* 0x0044e400080011ff */
[----:B---3--:R-:W-:Y:S05]  /*c8e0*/  @!P0 NANOSLEEP.SYNCS 0x989680 ;  /* 0x009896800000895d */ /* 0x008fea0003900000 */
[----:B------:R-:W3:Y:S02]  /*c8f0*/  @!P0 SYNCS.PHASECHK.TRANS64 P0, [R165+URZ+0xc0], R2 ;  /* 0x0000c002a50085a7 */ /* 0x000ee400080010ff */
[----:B---3--:R-:W-:Y:S05]  /*c900*/  @!P0 BRA `(.L_x_113) ;  /* 0xfffffffc00f08947 */ /* 0x008fea000383ffff */
[----:B------:R-:W-:Y:S05]  /*c910*/  BRA `(.L_x_112) ;  /* 0xffffff9c00a87947 */ /* 0x000fea000383ffff */
.L_x_122:
[----:B--2---:R2:W3:Y:S02]  /*c920*/  SYNCS.PHASECHK.TRANS64.TRYWAIT P0, [R191+URZ+0x50], R0 ;  /* 0x00005000bf0075a7 */ /* 0x0044e400080011ff */
[----:B---3--:R-:W-:Y:S05]  /*c930*/  @!P0 NANOSLEEP.SYNCS 0x989680 ;  /* 0x009896800000895d */ /* 0x008fea0003900000 */
[----:B------:R-:W3:Y:S02]  /*c940*/  @!P0 SYNCS.PHASECHK.TRANS64 P0, [R191+URZ+0x50], R0 ;  /* 0x00005000bf0085a7 */ /* 0x000ee400080010ff */
[----:B---3--:R-:W-:Y:S05]  /*c950*/  @!P0 BRA `(.L_x_122) ;  /* 0xfffffffc00f08947 */ /* 0x008fea000383ffff */
[----:B------:R-:W-:Y:S05]  /*c960*/  BRA `(.L_x_121) ;  /* 0xffffffb000b47947 */ /* 0x000fea000383ffff */
.L_x_131:
[----:B--2---:R2:W3:Y:S02]  /*c970*/  SYNCS.PHASECHK.TRANS64.TRYWAIT P0, [R0+URZ+0x50], R9 ;  /* 0x00005009000075a7 */ /* 0x0044e400080011ff */
[----:B---3--:R-:W-:Y:S05]  /*c980*/  @!P0 NANOSLEEP.SYNCS 0x989680 ;  /* 0x009896800000895d */ /* 0x008fea0003900000 */
[----:B------:R-:W3:Y:S02]  /*c990*/  @!P0 SYNCS.PHASECHK.TRANS64 P0, [R0+URZ+0x50], R9 ;  /* 0x00005009000085a7 */ /* 0x000ee400080010ff */
[----:B---3--:R-:W-:Y:S05]  /*c9a0*/  @!P0 BRA `(.L_x_131) ;  /* 0xfffffffc00f08947 */ /* 0x008fea000383ffff */
[----:B------:R-:W-:Y:S05]  /*c9b0*/  BRA `(.L_x_130) ;  /* 0xffffffc8000c7947 */ /* 0x000fea000383ffff */
.L_x_140:
[----:B--2---:R2:W3:Y:S02]  /*c9c0*/  SYNCS.PHASECHK.TRANS64.TRYWAIT P0, [R0+URZ+0x50], R7 ;  /* 0x00005007000075a7 */ /* 0x0044e400080011ff */
[----:B---3--:R-:W-:Y:S05]  /*c9d0*/  @!P0 NANOSLEEP.SYNCS 0x989680 ;  /* 0x009896800000895d */ /* 0x008fea0003900000 */
[----:B------:R-:W3:Y:S02]  /*c9e0*/  @!P0 SYNCS.PHASECHK.TRANS64 P0, [R0+URZ+0x50], R7 ;  /* 0x00005007000085a7 */ /* 0x000ee400080010ff */
[----:B---3--:R-:W-:Y:S05]  /*c9f0*/  @!P0 BRA `(.L_x_140) ;  /* 0xfffffffc00f08947 */ /* 0x008fea000383ffff */
[----:B------:R-:W-:Y:S05]  /*ca00*/  BRA `(.L_x_139) ;  /* 0xffffffdc00707947 */ /* 0x000fea000383ffff */
        .weak           $__internal_0_$__cuda_sm10x_tcgen05_guardrail_trap_col_being_dealloced_not_returned_by_alloc
        .type           $__internal_0_$__cuda_sm10x_tcgen05_guardrail_trap_col_being_dealloced_not_returned_by_alloc,@function
        .size           $__internal_0_$__cuda_sm10x_tcgen05_guardrail_trap_col_being_dealloced_not_returned_by_alloc,($__internal_1_$__cuda_sm10x_tcgen05_guardrail_trap_phase_invalid_during_alloc - $__internal_0_$__cuda_sm10x_tcgen05_guardrail_trap_col_being_dealloced_not_returned_by_alloc)
$__internal_0_$__cuda_sm10x_tcgen05_guardrail_trap_col_being_dealloced_not_returned_by_alloc:
[----:B------:R-:W-:Y:S05]  /*ca10*/  BPT.TRAP 0x1 ;  /* 0x000000040000795c */ /* 0x000fea0000300000 */
[----:B------:R-:W-:-:S04]  /*ca20*/  HFMA2 R3, -RZ, RZ, 0, 0 ;  /* 0x00000000ff037431 */ /* 0x000fc800000001ff */
[----:B------:R-:W-:Y:S05]  /*ca30*/  RET.REL.NODEC R2 `(_ZN7cutlass13device_kernelINS_4gemm6kernel13GemmUniversalIN4cute5tupleIJiiiiEEENS1_10collective13CollectiveMmaINS1_35MainloopSm100TmaUmmaWarpSpecializedILi5ELi2ELi2ENS5_IJNS4_1CILi2EEENSA_ILi4EEENSA_ILi1EEEEEEEENS5_IJNSA_ILi256EEESG_NSA_ILi128EEEEEENS_12float_e4m3_tENS5_IJlSD_lEEESJ_SK_NS4_8TiledMMAINS4_8MMA_AtomIJNS4_10MMA_TraitsINS4_25SM100_MMA_F8F6F4_2x1SM_SSEJSJ_SJ_fSG_SG_NS4_17integral_constantINS4_4UMMA5MajorELSR_0EEESS_NSP_INSQ_7ScaleInELST_0EEESU_EEEEEENS4_6LayoutINS5_IJSD_SD_SD_EEENS5_IJNSA_ILi0EEESZ_SZ_EEEEENS5_IJNS4_10UnderscoreES12_S12_EEEEENS4_28SM100_TMA_2SM_LOAD_MULTICASTENS4_14ComposedLayoutINS4_7SwizzleILi3ELi4ELi3EEENS4_18smem_ptr_flag_bitsILi8EEENSX_INS5_IJNSA_ILi8EEESH_EEENS5_IJSH_SD_EEEEEEEvNS4_8identityENS4_18SM100_TMA_2SM_LOADES1F_vS1G_EENS_8epilogue10collective18CollectiveEpilogueINS1J_23Sm100TmaWarpSpecializedILi4ELi2ELi64ELb0ELb0EEEJNS5_IJSH_SG_SH_EEENS5_IJNSX_ISH_SD_EENSX_INSA_ILi64EEESD_EEEEESJ_SK_SJ_SK_NS1J_6fusion15FusionCallbacksIS1N_NS1T_17LinearCombinationISJ_fSJ_fLNS_15FloatRoundStyleE2EEES1O_S1S_JEEENS4_5SM1004TMEM4LOAD26SM100_TMEM_LOAD_32dp32b64xENS4_13SM90_TMA_LOADENS16_INS17_ILi2ELi4ELi3EEES1A_NSX_INS5_IJS1B_S1Q_EEENS5_IJS1Q_SD_EEEEEEENS4_39AutoVectorizingCopyWithAssumedAlignmentILi128EEENS4_14SM90_TMA_STOREES28_S2A_S2A_EEEvvEEEEvNT_6ParamsE) ;  /* 0xffffff3402707950 */ /* 0x000fea0003c3ffff */
        .weak           $__internal_1_$__cuda_sm10x_tcgen05_guardrail_trap_phase_invalid_during_alloc
        .type           $__internal_1_$__cuda_sm10x_tcgen05_guardrail_trap_phase_invalid_during_alloc,@function
        .size           $__internal_1_$__cuda_sm10x_tcgen05_guardrail_trap_phase_invalid_during_alloc,($__internal_2_$__cuda_sm10x_tcgen05_guardrail_trap_unallocated_columns_being_dealloced - $__internal_1_$__cuda_sm10x_tcgen05_guardrail_trap_phase_invalid_during_alloc)
$__internal_1_$__cuda_sm10x_tcgen05_guardrail_trap_phase_invalid_during_alloc:
[----:B------:R-:W-:Y:S05]  /*ca40*/  BPT.TRAP 0x1 ;  /* 0x000000040000795c */ /* 0x000fea0000300000 */
[----:B------:R-:W-:-:S04]  /*ca50*/  MOV R5, 0x0 ;  /* 0x0000000000057802 */ /* 0x000fc80000000f00 */
[----:B------:R-:W-:Y:S05]  /*ca60*/  RET.REL.NODEC R4 `(_ZN7cutlass13device_kernelINS_4gemm6kernel13GemmUniversalIN4cute5tupleIJiiiiEEENS1_10collective13CollectiveMmaINS1_35MainloopSm100TmaUmmaWarpSpecializedILi5ELi2ELi2ENS5_IJNS4_1CILi2EEENSA_ILi4EEENSA_ILi1EEEEEEEENS5_IJNSA_ILi256EEESG_NSA_ILi128EEEEEENS_12float_e4m3_tENS5_IJlSD_lEEESJ_SK_NS4_8TiledMMAINS4_8MMA_AtomIJNS4_10MMA_TraitsINS4_25SM100_MMA_F8F6F4_2x1SM_SSEJSJ_SJ_fSG_SG_NS4_17integral_constantINS4_4UMMA5MajorELSR_0EEESS_NSP_INSQ_7ScaleInELST_0EEESU_EEEEEENS4_6LayoutINS5_IJSD_SD_SD_EEENS5_IJNSA_ILi0EEESZ_SZ_EEEEENS5_IJNS4_10UnderscoreES12_S12_EEEEENS4_28SM100_TMA_2SM_LOAD_MULTICASTENS4_14ComposedLayoutINS4_7SwizzleILi3ELi4ELi3EEENS4_18smem_ptr_flag_bitsILi8EEENSX_INS5_IJNSA_ILi8EEESH_EEENS5_IJSH_SD_EEEEEEEvNS4_8identityENS4_18SM100_TMA_2SM_LOADES1F_vS1G_EENS_8epilogue10collective18CollectiveEpilogueINS1J_23Sm100TmaWarpSpecializedILi4ELi2ELi64ELb0ELb0EEEJNS5_IJSH_SG_SH_EEENS5_IJNSX_ISH_SD_EENSX_INSA_ILi64EEESD_EEEEESJ_SK_SJ_SK_NS1J_6fusion15FusionCallbacksIS1N_NS1T_17LinearCombinationISJ_fSJ_fLNS_15FloatRoundStyleE2EEES1O_S1S_JEEENS4_5SM1004TMEM4LOAD26SM100_TMEM_LOAD_32dp32b64xENS4_13SM90_TMA_LOADENS16_INS17_ILi2ELi4ELi3EEES1A_NSX_INS5_IJS1B_S1Q_EEENS5_IJS1Q_SD_EEEEEEENS4_39AutoVectorizingCopyWithAssumedAlignmentILi128EEENS4_14SM90_TMA_STOREES28_S2A_S2A_EEEvvEEEEvNT_6ParamsE) ;  /* 0xffffff3404647950 */ /* 0x000fea0003c3ffff */
        .weak           $__internal_2_$__cuda_sm10x_tcgen05_guardrail_trap_unallocated_columns_being_dealloced
        .type           $__internal_2_$__cuda_sm10x_tcgen05_guardrail_trap_unallocated_columns_being_dealloced,@function
        .size           $__internal_2_$__cuda_sm10x_tcgen05_guardrail_trap_unallocated_columns_being_dealloced,(.L_x_191 - $__internal_2_$__cuda_sm10x_tcgen05_guardrail_trap_unallocated_columns_being_dealloced)
$__internal_2_$__cuda_sm10x_tcgen05_guardrail_trap_unallocated_columns_being_dealloced:
[----:B------:R-:W-:Y:S05]  /*ca70*/  BPT.TRAP 0x1 ;  /* 0x000000040000795c */ /* 0x000fea0000300000 */
[----:B------:R-:W-:-:S04]  /*ca80*/  HFMA2 R3, -RZ, RZ, 0, 0 ;  /* 0x00000000ff037431 */ /* 0x000fc800000001ff */
[----:B------:R-:W-:Y:S05]  /*ca90*/  RET.REL.NODEC R2 `(_ZN7cutlass13device_kernelINS_4gemm6kernel13GemmUniversalIN4cute5tupleIJiiiiEEENS1_10collective13CollectiveMmaINS1_35MainloopSm100TmaUmmaWarpSpecializedILi5ELi2ELi2ENS5_IJNS4_1CILi2EEENSA_ILi4EEENSA_ILi1EEEEEEEENS5_IJNSA_ILi256EEESG_NSA_ILi128EEEEEENS_12float_e4m3_tENS5_IJlSD_lEEESJ_SK_NS4_8TiledMMAINS4_8MMA_AtomIJNS4_10MMA_TraitsINS4_25SM100_MMA_F8F6F4_2x1SM_SSEJSJ_SJ_fSG_SG_NS4_17integral_constantINS4_4UMMA5MajorELSR_0EEESS_NSP_INSQ_7ScaleInELST_0EEESU_EEEEEENS4_6LayoutINS5_IJSD_SD_SD_EEENS5_IJNSA_ILi0EEESZ_SZ_EEEEENS5_IJNS4_10UnderscoreES12_S12_EEEEENS4_28SM100_TMA_2SM_LOAD_MULTICASTENS4_14ComposedLayoutINS4_7SwizzleILi3ELi4ELi3EEENS4_18smem_ptr_flag_bitsILi8EEENSX_INS5_IJNSA_ILi8EEESH_EEENS5_IJSH_SD_EEEEEEEvNS4_8identityENS4_18SM100_TMA_2SM_LOADES1F_vS1G_EENS_8epilogue10collective18CollectiveEpilogueINS1J_23Sm100TmaWarpSpecializedILi4ELi2ELi64ELb0ELb0EEEJNS5_IJSH_SG_SH_EEENS5_IJNSX_ISH_SD_EENSX_INSA_ILi64EEESD_EEEEESJ_SK_SJ_SK_NS1J_6fusion15FusionCallbacksIS1N_NS1T_17LinearCombinationISJ_fSJ_fLNS_15FloatRoundStyleE2EEES1O_S1S_JEEENS4_5SM1004TMEM4LOAD26SM100_TMEM_LOAD_32dp32b64xENS4_13SM90_TMA_LOADENS16_INS17_ILi2ELi4ELi3EEES1A_NSX_INS5_IJS1B_S1Q_EEENS5_IJS1Q_SD_EEEEEEENS4_39AutoVectorizingCopyWithAssumedAlignmentILi128EEENS4_14SM90_TMA_STOREES28_S2A_S2A_EEEvvEEEEvNT_6ParamsE) ;  /* 0xffffff3402587950 */ /* 0x000fea0003c3ffff */
.L_x_190:
[----:B------:R-:W-:-:S00]  /*caa0*/  BRA `(.L_x_190) ;  /* 0xfffffffc00fc7947 */ /* 0x000fc0000383ffff */
[----:B------:R-:W-:-:S00]  /*cab0*/  NOP ;  /* 0x0000000000007918 */ /* 0x000fc00000000000 */
        /* <DEDUP_REMOVED lines=12> */
.L_x_191:


//--------------------- .nv.global.init           --------------------------
	.section	.nv.global.init,"aw",@progbits
.nv.global.init:
	.type		$str$27,@object
	.size		$str$27,($str$28 - $str$27)
$str$27:
        /*0000*/ 	.byte	0x28, 0x61, 0x64, 0x64, 0x72, 0x65, 0x73, 0x73, 0x20, 0x26, 0x20, 0x6d, 0x61, 0x73, 0x6b, 0x29
        /*0010*/ 	.byte	0x20, 0x3d, 0x3d, 0x20, 0x30, 0x00
	.type		$str$28,@object
	.size		$str$28,($str$26 - $str$28)
$str$28:
        /*0016*/ 	.byte	0x2f, 0x74, 0x6d, 0x70, 0x2f, 0x63, 0x75, 0x74, 0x6c, 0x61, 0x73, 0x73, 0x5f, 0x73, 0x77, 0x65
        /*0026*/ 	.byte	0x65, 0x70, 0x5f, 0x73, 0x72, 0x63, 0x2f, 0x69, 0x6e, 0x63, 0x6c, 0x75, 0x64, 0x65, 0x2f, 0x63
        /*0036*/ 	.byte	0x75, 0x74, 0x65, 0x2f, 0x70, 0x6f, 0x69, 0x6e, 0x74, 0x65, 0x72, 0x5f, 0x66, 0x6c, 0x61, 0x67
        /*0046*/ 	.byte	0x67, 0x65, 0x64, 0x2e, 0x68, 0x70, 0x70, 0x00
	.type		$str$26,@object
	.size		$str$26,($str$25 - $str$26)
$str$26:
        /*004e*/ 	.byte	0x2f, 0x74, 0x6d, 0x70, 0x2f, 0x63, 0x75, 0x74, 0x6c, 0x61, 0x73, 0x73, 0x5f, 0x73, 0x77, 0x65
        /*005e*/ 	.byte	0x65, 0x70, 0x5f, 0x73, 0x72, 0x63, 0x2f, 0x69, 0x6e, 0x63, 0x6c, 0x75, 0x64, 0x65, 0x2f, 0x63
        /*006e*/ 	.byte	0x75, 0x74, 0x65, 0x2f, 0x61, 0x74, 0x6f, 0x6d, 0x2f, 0x63, 0x6f, 0x70, 0x79, 0x5f, 0x74, 0x72
        /*007e*/ 	.byte	0x61, 0x69, 0x74, 0x73, 0x5f, 0x73, 0x6d, 0x31, 0x30, 0x30, 0x2e, 0x68, 0x70, 0x70, 0x00
	.type		$str$25,@object
	.size		$str$25,(__unnamed_1 - $str$25)
$str$25:
        /*008d*/ 	.byte	0x28, 0x28, 0x75, 0x69, 0x6e, 0x74, 0x33, 0x32, 0x5f, 0x74, 0x28, 0x74, 0x68, 0x72, 0x65, 0x61
        /*009d*/ 	.byte	0x64, 0x49, 0x64, 0x78, 0x2e, 0x78, 0x29, 0x20, 0x2f, 0x20, 0x33, 0x32, 0x29, 0x20, 0x25, 0x20
        /*00ad*/ 	.byte	0x34, 0x29, 0x20, 0x3d, 0x3d, 0x20, 0x28, 0x28, 0x28, 0x74, 0x6d, 0x65, 0x6d, 0x5f, 0x61, 0x64
        /*00bd*/ 	.byte	0x64, 0x72, 0x20, 0x3e, 0x3e, 0x20, 0x31, 0x36, 0x29, 0x20, 0x2f, 0x20, 0x33, 0x32, 0x29, 0x20
        /*00cd*/ 	.byte	0x25, 0x20, 0x34, 0x29, 0x00
	.type		__unnamed_1,@object
	.size		__unnamed_1,(__unnamed_2 - __unnamed_1)
__unnamed_1:
        /*00d2*/ 	.byte	0x61, 0x75, 0x74, 0x6f, 0x20, 0x63, 0x75, 0x74, 0x65, 0x3a, 0x3a, 0x61, 0x73, 0x5f, 0x70, 0x6f
        /* <DEDUP_REMOVED lines=24> */
        /*0262*/ 	.byte	0x43, 0x3c, 0x38, 0x31, 0x39, 0x32, 0x3e, 0x3e, 0x3e, 0x3e, 0x5d, 0x00
	.type		__unnamed_2,@object
	.size		__unnamed_2,(__unnamed_3 - __unnamed_2)
__unnamed_2:
        /* <DEDUP_REMOVED lines=26> */
	.type		__unnamed_3,@object
	.size		__unnamed_3,(.L_3 - __unnamed_3)
__unnamed_3:
        /* <DEDUP_REMOVED lines=42> */
        /*06aa*/ 	.byte	0x3e, 0x3e, 0x3e, 0x3e, 0x5d, 0x00
.L_3:


//--------------------- .nv.shared._ZN7cutlass13device_kernelINS_4gemm6kernel13GemmUniversalIN4cute5tupleIJiiiiEEENS1_10collective13CollectiveMmaINS1_35MainloopSm100TmaUmmaWarpSpecializedILi5ELi2ELi2ENS5_IJNS4_1CILi2EEENSA_ILi4EEENSA_ILi1EEEEEEEENS5_IJNSA_ILi256EEESG_NSA_ILi128EEEEEENS_12float_e4m3_tENS5_IJlSD_lEEESJ_SK_NS4_8TiledMMAINS4_8MMA_AtomIJNS4_10MMA_TraitsINS4_25SM100_MMA_F8F6F4_2x1SM_SSEJSJ_SJ_fSG_SG_NS4_17integral_constantINS4_4UMMA5MajorELSR_0EEESS_NSP_INSQ_7ScaleInELST_0EEESU_EEEEEENS4_6LayoutINS5_IJSD_SD_SD_EEENS5_IJNSA_ILi0EEESZ_SZ_EEEEENS5_IJNS4_10UnderscoreES12_S12_EEEEENS4_28SM100_TMA_2SM_LOAD_MULTICASTENS4_14ComposedLayoutINS4_7SwizzleILi3ELi4ELi3EEENS4_18smem_ptr_flag_bitsILi8EEENSX_INS5_IJNSA_ILi8EEESH_EEENS5_IJSH_SD_EEEEEEEvNS4_8identityENS4_18SM100_TMA_2SM_LOADES1F_vS1G_EENS_8epilogue10collective18CollectiveEpilogueINS1J_23Sm100TmaWarpSpecializedILi4ELi2ELi64ELb0ELb0EEEJNS5_IJSH_SG_SH_EEENS5_IJNSX_ISH_SD_EENSX_INSA_ILi64EEESD_EEEEESJ_SK_SJ_SK_NS1J_6fusion15FusionCallbacksIS1N_NS1T_17LinearCombinationISJ_fSJ_fLNS_15FloatRoundStyleE2EEES1O_S1S_JEEENS4_5SM1004TMEM4LOAD26SM100_TMEM_LOAD_32dp32b64xENS4_13SM90_TMA_LOADENS16_INS17_ILi2ELi4ELi3EEES1A_NSX_INS5_IJS1B_S1Q_EEENS5_IJS1Q_SD_EEEEEEENS4_39AutoVectorizingCopyWithAssumedAlignmentILi128EEENS4_14SM90_TMA_STOREES28_S2A_S2A_EEEvvEEEEvNT_6ParamsE --------------------------
	.section	.nv.shared._ZN7cutlass13device_kernelINS_4gemm6kernel13GemmUniversalIN4cute5tupleIJiiiiEEENS1_10collective13CollectiveMmaINS1_35MainloopSm100TmaUmmaWarpSpecializedILi5ELi2ELi2ENS5_IJNS4_1CILi2EEENSA_ILi4EEENSA_ILi1EEEEEEEENS5_IJNSA_ILi256EEESG_NSA_ILi128EEEEEENS_12float_e4m3_tENS5_IJlSD_lEEESJ_SK_NS4_8TiledMMAINS4_8MMA_AtomIJNS4_10MMA_TraitsINS4_25SM100_MMA_F8F6F4_2x1SM_SSEJSJ_SJ_fSG_SG_NS4_17integral_constantINS4_4UMMA5MajorELSR_0EEESS_NSP_INSQ_7ScaleInELST_0EEESU_EEEEEENS4_6LayoutINS5_IJSD_SD_SD_EEENS5_IJNSA_ILi0EEESZ_SZ_EEEEENS5_IJNS4_10UnderscoreES12_S12_EEEEENS4_28SM100_TMA_2SM_LOAD_MULTICASTENS4_14ComposedLayoutINS4_7SwizzleILi3ELi4ELi3EEENS4_18smem_ptr_flag_bitsILi8EEENSX_INS5_IJNSA_ILi8EEESH_EEENS5_IJSH_SD_EEEEEEEvNS4_8identityENS4_18SM100_TMA_2SM_LOADES1F_vS1G_EENS_8epilogue10collective18CollectiveEpilogueINS1J_23Sm100TmaWarpSpecializedILi4ELi2ELi64ELb0ELb0EEEJNS5_IJSH_SG_SH_EEENS5_IJNSX_ISH_SD_EENSX_INSA_ILi64EEESD_EEEEESJ_SK_SJ_SK_NS1J_6fusion15FusionCallbacksIS1N_NS1T_17LinearCombinationISJ_fSJ_fLNS_15FloatRoundStyleE2EEES1O_S1S_JEEENS4_5SM1004TMEM4LOAD26SM100_TMEM_LOAD_32dp32b64xENS4_13SM90_TMA_LOADENS16_INS17_ILi2ELi4ELi3EEES1A_NSX_INS5_IJS1B_S1Q_EEENS5_IJS1Q_SD_EEEEEEENS4_39AutoVectorizingCopyWithAssumedAlignmentILi128EEENS4_14SM90_TMA_STOREES28_S2A_S2A_EEEvvEEEEvNT_6ParamsE,"aw",@nobits
	.sectionflags	@""
	.align	16
	.zero		1024


//--------------------- .nv.shared.reserved.0     --------------------------
	.section	.nv.shared.reserved.0,"aw",@nobits
	.weak		__nv_reservedSMEM_offset_0_alias
	.size		__nv_reservedSMEM_offset_0_alias, 0, 64
	.other		__nv_reservedSMEM_offset_0_alias,@"STO_CUDA_RESERVED_SHARED STV_DEFAULT"
__nv_reservedSMEM_offset_0_alias:
	.zero		0
.nv.shared.reserved.0:
	.zero		64
	.weak		__nv_reservedSMEM_tcgen05_partition
	.type		__nv_reservedSMEM_tcgen05_partition,@object
	.size		__nv_reservedSMEM_tcgen05_partition,(.L_0 - __nv_reservedSMEM_tcgen05_partition)
__nv_reservedSMEM_tcgen05_partition:
	.zero		32
.L_0:


//--------------------- .nv.global                --------------------------
	.section	.nv.global,"aw",@nobits
.nv.global:
	.type		_ZN40_INTERNAL_86c2a1c2_4_k_cu_08f19ff2_330014cute1_E,@object
	.size		_ZN40_INTERNAL_86c2a1c2_4_k_cu_08f19ff2_330014cute1_E,(_ZN40_INTERNAL_86c2a1c2_4_k_cu_08f19ff2_330014cuda3std3__45__cpo6cbeginE - _ZN40_INTERNAL_86c2a1c2_4_k_cu_08f19ff2_330014cute1_E)
_ZN40_INTERNAL_86c2a1c2_4_k_cu_08f19ff2_330014cute1_E:
	.zero		1
	.type		_ZN40_INTERNAL_86c2a1c2_4_k_cu_08f19ff2_330014cuda3std3__45__cpo6cbeginE,@object
	.size		_ZN40_INTERNAL_86c2a1c2_4_k_cu_08f19ff2_330014cuda3std3__45__cpo6cbeginE,(_ZN40_INTERNAL_86c2a1c2_4_k_cu_08f19ff2_330014cuda3std3__48in_placeE - _ZN40_INTERNAL_86c2a1c2_4_k_cu_08f19ff2_330014cuda3std3__45__cpo6cbeginE)
_ZN40_INTERNAL_86c2a1c2_4_k_cu_08f19ff2_330014cuda3std3__45__cpo6cbeginE:
	.zero		1
	.type		_ZN40_INTERNAL_86c2a1c2_4_k_cu_08f19ff2_330014cuda3std3__48in_placeE,@object
	.size		_ZN40_INTERNAL_86c2a1c2_4_k_cu_08f19ff2_330014cuda3std3__48in_placeE,(_ZN40_INTERNAL_86c2a1c2_4_k_cu_08f19ff2_330014cuda3std6ranges3__45__cpo9iter_moveE - _ZN40_INTERNAL_86c2a1c2_4_k_cu_08f19ff2_330014cuda3std3__48in_placeE)
_ZN40_INTERNAL_86c2a1c2_4_k_cu_08f19ff2_330014cuda3std3__48in_placeE:
	.zero		1
	.type		_ZN40_INTERNAL_86c2a1c2_4_k_cu_08f19ff2_330014cuda3std6ranges3__45__cpo9iter_moveE,@object
	.size		_ZN40_INTERNAL_86c2a1c2_4_k_cu_08f19ff2_330014cuda3std6ranges3__45__cpo9iter_moveE,(_ZN40_INTERNAL_86c2a1c2_4_k_cu_08f19ff2_330014cuda3std3__45__cpo5beginE - _ZN40_INTERNAL_86c2a1c2_4_k_cu_08f19ff2_330014cuda3std6ranges3__45__cpo9iter_moveE)
_ZN40_INTERNAL_86c2a1c2_4_k_cu_08f19ff2_330014cuda3std6ranges3__45__cpo9iter_moveE:
	.zero		1
	.type		_ZN40_INTERNAL_86c2a1c2_4_k_cu_08f19ff2_330014cuda3std3__45__cpo5beginE,@object
	.size		_ZN40_INTERNAL_86c2a1c2_4_k_cu_08f19ff2_330014cuda3std3__45__cpo5beginE,(_ZN40_INTERNAL_86c2a1c2_4_k_cu_08f19ff2_330014cuda3std3__442_GLOBAL__N__86c2a1c2_4_k_cu_08f19ff2_330016ignoreE - _ZN40_INTERNAL_86c2a1c2_4_k_cu_08f19ff2_330014cuda3std3__45__cpo5beginE)
_ZN40_INTERNAL_86c2a1c2_4_k_cu_08f19ff2_330014cuda3std3__45__cpo5beginE:
	.zero		1
	.type		_ZN40_INTERNAL_86c2a1c2_4_k_cu_08f19ff2_330014cuda3std3__442_GLOBAL__N__86c2a1c2_4_k_cu_08f19ff2_330016ignoreE,@object
	.size		_ZN40_INTERNAL_86c2a1c2_4_k_cu_08f19ff2_330014cuda3std3__442_GLOBAL__N__86c2a1c2_4_k_cu_08f19ff2_330016ignoreE,(_ZN40_INTERNAL_86c2a1c2_4_k_cu_08f19ff2_330014cute7productE - _ZN40_INTERNAL_86c2a1c2_4_k_cu_08f19ff2_330014cuda3std3__442_GLOBAL__N__86c2a1c2_4_k_cu_08f19ff2_330016ignoreE)
_ZN40_INTERNAL_86c2a1c2_4_k_cu_08f19ff2_330014cuda3std3__442_GLOBAL__N__86c2a1c2_4_k_cu_08f19ff2_330016ignoreE:
	.zero		1
	.type		_ZN40_INTERNAL_86c2a1c2_4_k_cu_08f19ff2_330014cute7productE,@object
	.size		_ZN40_INTERNAL_86c2a1c2_4_k_cu_08f19ff2_330014cute7productE,(_ZN40_INTERNAL_86c2a1c2_4_k_cu_08f19ff2_330014cuda3std3__45__cpo3endE - _ZN40_INTERNAL_86c2a1c2_4_k_cu_08f19ff2_330014cute7productE)
_ZN40_INTERNAL_86c2a1c2_4_k_cu_08f19ff2_330014cute7productE:
	.zero		1
	.type		_ZN40_INTERNAL_86c2a1c2_4_k_cu_08f19ff2_330014cuda3std3__45__cpo3endE,@object
	.size		_ZN40_INTERNAL_86c2a1c2_4_k_cu_08f19ff2_330014cuda3std3__45__cpo3endE,(_ZN40_INTERNAL_86c2a1c2_4_k_cu_08f19ff2_330014cuda3std3__419piecewise_constructE - _ZN40_INTERNAL_86c2a1c2_4_k_cu_08f19ff2_330014cuda3std3__45__cpo3endE)
_ZN40_INTERNAL_86c2a1c2_4_k_cu_08f19ff2_330014cuda3std3__45__cpo3endE:
	.zero		1
	.type		_ZN40_INTERNAL_86c2a1c2_4_k_cu_08f19ff2_330014cuda3std3__419piecewise_constructE,@object
	.size		_ZN40_INTERNAL_86c2a1c2_4_k_cu_08f19ff2_330014cuda3std3__419piecewise_constructE,(_ZN40_INTERNAL_86c2a1c2_4_k_cu_08f19ff2_330014cuda3std3__45__cpo4cendE - _ZN40_INTERNAL_86c2a1c2_4_k_cu_08f19ff2_330014cuda3std3__419piecewise_constructE)
_ZN40_INTERNAL_86c2a1c2_4_k_cu_08f19ff2_330014cuda3std3__419piecewise_constructE:
	.zero		1
	.type		_ZN40_INTERNAL_86c2a1c2_4_k_cu_08f19ff2_330014cuda3std3__45__cpo4cendE,@object
	.size		_ZN40_INTERNAL_86c2a1c2_4_k_cu_08f19ff2_330014cuda3std3__45__cpo4cendE,(_ZN40_INTERNAL_86c2a1c2_4_k_cu_08f19ff2_330014cuda3std6ranges3__45__cpo4swapE - _ZN40_INTERNAL_86c2a1c2_4_k_cu_08f19ff2_330014cuda3std3__45__cpo4cendE)
_ZN40_INTERNAL_86c2a1c2_4_k_cu_08f19ff2_330014cuda3std3__45__cpo4cendE:
	.zero		1
	.type		_ZN40_INTERNAL_86c2a1c2_4_k_cu_08f19ff2_330014cuda3std6ranges3__45__cpo4swapE,@object
	.size		_ZN40_INTERNAL_86c2a1c2_4_k_cu_08f19ff2_330014cuda3std6ranges3__45__cpo4swapE,(.L_11 - _ZN40_INTERNAL_86c2a1c2_4_k_cu_08f19ff2_330014cuda3std6ranges3__45__cpo4swapE)
_ZN40_INTERNAL_86c2a1c2_4_k_cu_08f19ff2_330014cuda3std6ranges3__45__cpo4swapE:
	.zero		1
.L_11:


//--------------------- .nv.constant0._ZN7cutlass13device_kernelINS_4gemm6kernel13GemmUniversalIN4cute5tupleIJiiiiEEENS1_10collective13CollectiveMmaINS1_35MainloopSm100TmaUmmaWarpSpecializedILi5ELi2ELi2ENS5_IJNS4_1CILi2EEENSA_ILi4EEENSA_ILi1EEEEEEEENS5_IJNSA_ILi256EEESG_NSA_ILi128EEEEEENS_12float_e4m3_tENS5_IJlSD_lEEESJ_SK_NS4_8TiledMMAINS4_8MMA_AtomIJNS4_10MMA_TraitsINS4_25SM100_MMA_F8F6F4_2x1SM_SSEJSJ_SJ_fSG_SG_NS4_17integral_constantINS4_4UMMA5MajorELSR_0EEESS_NSP_INSQ_7ScaleInELST_0EEESU_EEEEEENS4_6LayoutINS5_IJSD_SD_SD_EEENS5_IJNSA_ILi0EEESZ_SZ_EEEEENS5_IJNS4_10UnderscoreES12_S12_EEEEENS4_28SM100_TMA_2SM_LOAD_MULTICASTENS4_14ComposedLayoutINS4_7SwizzleILi3ELi4ELi3EEENS4_18smem_ptr_flag_bitsILi8EEENSX_INS5_IJNSA_ILi8EEESH_EEENS5_IJSH_SD_EEEEEEEvNS4_8identityENS4_18SM100_TMA_2SM_LOADES1F_vS1G_EENS_8epilogue10collective18CollectiveEpilogueINS1J_23Sm100TmaWarpSpecializedILi4ELi2ELi64ELb0ELb0EEEJNS5_IJSH_SG_SH_EEENS5_IJNSX_ISH_SD_EENSX_INSA_ILi64EEESD_EEEEESJ_SK_SJ_SK_NS1J_6fusion15FusionCallbacksIS1N_NS1T_17LinearCombinationISJ_fSJ_fLNS_15FloatRoundStyleE2EEES1O_S1S_JEEENS4_5SM1004TMEM4LOAD26SM100_TMEM_LOAD_32dp32b64xENS4_13SM90_TMA_LOADENS16_INS17_ILi2ELi4ELi3EEES1A_NSX_INS5_IJS1B_S1Q_EEENS5_IJS1Q_SD_EEEEEEENS4_39AutoVectorizingCopyWithAssumedAlignmentILi128EEENS4_14SM90_TMA_STOREES28_S2A_S2A_EEEvvEEEEvNT_6ParamsE --------------------------
	.section	.nv.constant0._ZN7cutlass13device_kernelINS_4gemm6kernel13GemmUniversalIN4cute5tupleIJiiiiEEENS1_10collective13CollectiveMmaINS1_35MainloopSm100TmaUmmaWarpSpecializedILi5ELi2ELi2ENS5_IJNS4_1CILi2EEENSA_ILi4EEENSA_ILi1EEEEEEEENS5_IJNSA_ILi256EEESG_NSA_ILi128EEEEEENS_12float_e4m3_tENS5_IJlSD_lEEESJ_SK_NS4_8TiledMMAINS4_8MMA_AtomIJNS4_10MMA_TraitsINS4_25SM100_MMA_F8F6F4_2x1SM_SSEJSJ_SJ_fSG_SG_NS4_17integral_constantINS4_4UMMA5MajorELSR_0EEESS_NSP_INSQ_7ScaleInELST_0EEESU_EEEEEENS4_6LayoutINS5_IJSD_SD_SD_EEENS5_IJNSA_ILi0EEESZ_SZ_EEEEENS5_IJNS4_10UnderscoreES12_S12_EEEEENS4_28SM100_TMA_2SM_LOAD_MULTICASTENS4_14ComposedLayoutINS4_7SwizzleILi3ELi4ELi3EEENS4_18smem_ptr_flag_bitsILi8EEENSX_INS5_IJNSA_ILi8EEESH_EEENS5_IJSH_SD_EEEEEEEvNS4_8identityENS4_18SM100_TMA_2SM_LOADES1F_vS1G_EENS_8epilogue10collective18CollectiveEpilogueINS1J_23Sm100TmaWarpSpecializedILi4ELi2ELi64ELb0ELb0EEEJNS5_IJSH_SG_SH_EEENS5_IJNSX_ISH_SD_EENSX_INSA_ILi64EEESD_EEEEESJ_SK_SJ_SK_NS1J_6fusion15FusionCallbacksIS1N_NS1T_17LinearCombinationISJ_fSJ_fLNS_15FloatRoundStyleE2EEES1O_S1S_JEEENS4_5SM1004TMEM4LOAD26SM100_TMEM_LOAD_32dp32b64xENS4_13SM90_TMA_LOADENS16_INS17_ILi2ELi4ELi3EEES1A_NSX_INS5_IJS1B_S1Q_EEENS5_IJS1Q_SD_EEEEEEENS4_39AutoVectorizingCopyWithAssumedAlignmentILi128EEENS4_14SM90_TMA_STOREES28_S2A_S2A_EEEvvEEEEvNT_6ParamsE,"a",@progbits
	.sectionflags	@""
	.align	4
.nv.constant0._ZN7cutlass13device_kernelINS_4gemm6kernel13GemmUniversalIN4cute5tupleIJiiiiEEENS1_10collective13CollectiveMmaINS1_35MainloopSm100TmaUmmaWarpSpecializedILi5ELi2ELi2ENS5_IJNS4_1CILi2EEENSA_ILi4EEENSA_ILi1EEEEEEEENS5_IJNSA_ILi256EEESG_NSA_ILi128EEEEEENS_12float_e4m3_tENS5_IJlSD_lEEESJ_SK_NS4_8TiledMMAINS4_8MMA_AtomIJNS4_10MMA_TraitsINS4_25SM100_MMA_F8F6F4_2x1SM_SSEJSJ_SJ_fSG_SG_NS4_17integral_constantINS4_4UMMA5MajorELSR_0EEESS_NSP_INSQ_7ScaleInELST_0EEESU_EEEEEENS4_6LayoutINS5_IJSD_SD_SD_EEENS5_IJNSA_ILi0EEESZ_SZ_EEEEENS5_IJNS4_10UnderscoreES12_S12_EEEEENS4_28SM100_TMA_2SM_LOAD_MULTICASTENS4_14ComposedLayoutINS4_7SwizzleILi3ELi4ELi3EEENS4_18smem_ptr_flag_bitsILi8EEENSX_INS5_IJNSA_ILi8EEESH_EEENS5_IJSH_SD_EEEEEEEvNS4_8identityENS4_18SM100_TMA_2SM_LOADES1F_vS1G_EENS_8epilogue10collective18CollectiveEpilogueINS1J_23Sm100TmaWarpSpecializedILi4ELi2ELi64ELb0ELb0EEEJNS5_IJSH_SG_SH_EEENS5_IJNSX_ISH_SD_EENSX_INSA_ILi64EEESD_EEEEESJ_SK_SJ_SK_NS1J_6fusion15FusionCallbacksIS1N_NS1T_17LinearCombinationISJ_fSJ_fLNS_15FloatRoundStyleE2EEES1O_S1S_JEEENS4_5SM1004TMEM4LOAD26SM100_TMEM_LOAD_32dp32b64xENS4_13SM90_TMA_LOADENS16_INS17_ILi2ELi4ELi3EEES1A_NSX_INS5_IJS1B_S1Q_EEENS5_IJS1Q_SD_EEEEEEENS4_39AutoVectorizingCopyWithAssumedAlignmentILi128EEENS4_14SM90_TMA_STOREES28_S2A_S2A_EEEvvEEEEvNT_6ParamsE:
	.zero		2944


//--------------------- SYMBOLS --------------------------

	.type		.nv.reservedSmem.offset0,@object
	.size		.nv.reservedSmem.offset0,0x4
	.type		.nv.reservedSmem.cap,@object
	.size		.nv.reservedSmem.cap,0x4
	.type		__assertfail,@function
